	.target	sm_90a

	.elftype	@"ET_EXEC"


//--------------------- .note.nv.tkinfo           --------------------------
	.section	.note.nv.tkinfo,"",@"SHT_NOTE"
	.sectionflags	@"SHF_NOTE_NV_TKINFO"
	.tkinfo
        /*0018*/ 	.word	0x00000002
        /*0030*/ 	.string	""
        /*0030*/ 	.string	"ptxas"
        /*0030*/ 	.string	"Cuda compilation tools, release 13.0, V13.0.88"
        /*0030*/ 	.string	"Build cuda_13.0.r13.0/compiler.36424714_0"
        /*0030*/ 	.string	"-v  -suppress-debug-info  -lineinfo  -arch sm_90a "



//--------------------- .note.nv.cuinfo           --------------------------
	.section	.note.nv.cuinfo,"",@"SHT_NOTE"
	.sectionflags	@"SHF_NOTE_NV_CUINFO"
        /*0018*/ 	.short	0x0002
        /*001a*/ 	.short	0x005a
        /*001c*/ 	.short	0x0082
	.zero		2


//--------------------- .nv.info                  --------------------------
	.section	.nv.info,"",@"SHT_CUDA_INFO"
	.align	4


	//----- nvinfo : EIATTR_REGCOUNT
	.align		4
        /*0000*/ 	.byte	0x04, 0x2f
        /*0002*/ 	.short	(.L_1 - .L_0)
	.align		4
.L_0:
        /*0004*/ 	.word	index@(gluon_wgmma)
        /*0008*/ 	.word	0x000000ff


	//----- nvinfo : EIATTR_FRAME_SIZE
	.align		4
.L_1:
        /*000c*/ 	.byte	0x04, 0x11
        /*000e*/ 	.short	(.L_3 - .L_2)
	.align		4
.L_2:
        /*0010*/ 	.word	index@(gluon_wgmma)
        /*0014*/ 	.word	0x00000200


	//----- nvinfo : EIATTR_MIN_STACK_SIZE
	.align		4
.L_3:
        /*0018*/ 	.byte	0x04, 0x12
        /*001a*/ 	.short	(.L_5 - .L_4)
	.align		4
.L_4:
        /*001c*/ 	.word	index@(gluon_wgmma)
        /*0020*/ 	.word	0x00000200
.L_5:


//--------------------- .nv.compat                --------------------------
	.section	.nv.compat,"",@"SHT_CUDA_COMPAT_INFO"
	.align	4
        /*0000*/ 	.byte	0x02, 0x09, 0x01, 0x00, 0x02, 0x02, 0x04, 0x00, 0x02, 0x05, 0x05, 0x00, 0x03, 0x07, 0x01, 0x01
        /*0010*/ 	.byte	0x02, 0x03, 0x03, 0x00, 0x02, 0x06, 0x01, 0x00, 0x04, 0x0b, 0x08, 0x00, 0x00, 0x00, 0x00, 0x00
        /*0020*/ 	.byte	0x00, 0x00, 0x00, 0x00


//--------------------- .nv.info.gluon_wgmma      --------------------------
	.section	.nv.info.gluon_wgmma,"",@"SHT_CUDA_INFO"
	.sectionflags	@""
	.align	4


	//----- nvinfo : EIATTR_CUDA_API_VERSION
	.align		4
        /*0000*/ 	.byte	0x04, 0x37
        /*0002*/ 	.short	(.L_7 - .L_6)
.L_6:
        /*0004*/ 	.word	0x00000082


	//----- nvinfo : EIATTR_KPARAM_INFO
	.align		4
.L_7:
        /*0008*/ 	.byte	0x04, 0x17
        /*000a*/ 	.short	(.L_9 - .L_8)
.L_8:
        /*000c*/ 	.word	0x00000000
        /*0010*/ 	.short	0x000a
        /*0012*/ 	.short	0x0048
        /*0014*/ 	.byte	0x00, 0xf4, 0x21, 0x00


	//----- nvinfo : EIATTR_KPARAM_INFO
	.align		4
.L_9:
        /*0018*/ 	.byte	0x04, 0x17
        /*001a*/ 	.short	(.L_11 - .L_10)
.L_10:
        /*001c*/ 	.word	0x00000000
        /*0020*/ 	.short	0x0009
        /*0022*/ 	.short	0x0040
        /*0024*/ 	.byte	0x00, 0xf4, 0x21, 0x00


	//----- nvinfo : EIATTR_KPARAM_INFO
	.align		4
.L_11:
        /*0028*/ 	.byte	0x04, 0x17
        /*002a*/ 	.short	(.L_13 - .L_12)
.L_12:
        /*002c*/ 	.word	0x00000000
        /*0030*/ 	.short	0x0008
        /*0032*/ 	.short	0x0038
        /*0034*/ 	.byte	0x00, 0xf0, 0x21, 0x00


	//----- nvinfo : EIATTR_KPARAM_INFO
	.align		4
.L_13:
        /*0038*/ 	.byte	0x04, 0x17
        /*003a*/ 	.short	(.L_15 - .L_14)
.L_14:
        /*003c*/ 	.word	0x00000000
        /*0040*/ 	.short	0x0007
        /*0042*/ 	.short	0x0030
        /*0044*/ 	.byte	0x00, 0xf0, 0x21, 0x00


	//----- nvinfo : EIATTR_KPARAM_INFO
	.align		4
.L_15:
        /*0048*/ 	.byte	0x04, 0x17
        /*004a*/ 	.short	(.L_17 - .L_16)
.L_16:
        /*004c*/ 	.word	0x00000000
        /*0050*/ 	.short	0x0006
        /*0052*/ 	.short	0x0028
        /*0054*/ 	.byte	0x00, 0xf0, 0x21, 0x00


	//----- nvinfo : EIATTR_KPARAM_INFO
	.align		4
.L_17:
        /*0058*/ 	.byte	0x04, 0x17
        /*005a*/ 	.short	(.L_19 - .L_18)
.L_18:
        /*005c*/ 	.word	0x00000000
        /*0060*/ 	.short	0x0005
        /*0062*/ 	.short	0x0020
        /*0064*/ 	.byte	0x00, 0xf0, 0x11, 0x00


	//----- nvinfo : EIATTR_KPARAM_INFO
	.align		4
.L_19:
        /*0068*/ 	.byte	0x04, 0x17
        /*006a*/ 	.short	(.L_21 - .L_20)
.L_20:
        /*006c*/ 	.word	0x00000000
        /*0070*/ 	.short	0x0004
        /*0072*/ 	.short	0x001c
        /*0074*/ 	.byte	0x00, 0xf0, 0x11, 0x00


	//----- nvinfo : EIATTR_KPARAM_INFO
	.align		4
.L_21:
        /*0078*/ 	.byte	0x04, 0x17
        /*007a*/ 	.short	(.L_23 - .L_22)
.L_22:
        /*007c*/ 	.word	0x00000000
        /*0080*/ 	.short	0x0003
        /*0082*/ 	.short	0x0018
        /*0084*/ 	.byte	0x00, 0xf0, 0x11, 0x00


	//----- nvinfo : EIATTR_KPARAM_INFO
	.align		4
.L_23:
        /*0088*/ 	.byte	0x04, 0x17
        /*008a*/ 	.short	(.L_25 - .L_24)
.L_24:
        /*008c*/ 	.word	0x00000000
        /*0090*/ 	.short	0x0002
        /*0092*/ 	.short	0x0010
        /*0094*/ 	.byte	0x00, 0xf4, 0x21, 0x00


	//----- nvinfo : EIATTR_KPARAM_INFO
	.align		4
.L_25:
        /*0098*/ 	.byte	0x04, 0x17
        /*009a*/ 	.short	(.L_27 - .L_26)
.L_26:
        /*009c*/ 	.word	0x00000000
        /*00a0*/ 	.short	0x0001
        /*00a2*/ 	.short	0x0008
        /*00a4*/ 	.byte	0x00, 0xf4, 0x21, 0x00


	//----- nvinfo : EIATTR_KPARAM_INFO
	.align		4
.L_27:
        /*00a8*/ 	.byte	0x04, 0x17
        /*00aa*/ 	.short	(.L_29 - .L_28)
.L_28:
        /*00ac*/ 	.word	0x00000000
        /*00b0*/ 	.short	0x0000
        /*00b2*/ 	.short	0x0000
        /*00b4*/ 	.byte	0x00, 0xf4, 0x21, 0x00


	//----- nvinfo : EIATTR_SPARSE_MMA_MASK
	.align		4
.L_29:
        /*00b8*/ 	.byte	0x03, 0x50
        /*00ba*/ 	.short	0x0000


	//----- nvinfo : EIATTR_MAXREG_COUNT
	.align		4
        /*00bc*/ 	.byte	0x03, 0x1b
        /*00be*/ 	.short	0x00ff


	//----- nvinfo : EIATTR_NUM_BARRIERS
	.align		4
        /*00c0*/ 	.byte	0x02, 0x4c
        /*00c2*/ 	.byte	0x01
	.zero		1


	//----- nvinfo : EIATTR_ANNOTATIONS
	.align		4
        /*00c4*/ 	.byte	0x04, 0x55
        /*00c6*/ 	.short	(.L_31 - .L_30)


	//   ....[0]....
.L_30:
        /*00c8*/ 	.word	0x00000001
        /*00cc*/ 	.byte	0x70, 0x11, 0x00, 0x00, 0x01, 0x00, 0x00, 0x00, 0xb0, 0x11, 0x00, 0x00, 0x01, 0x00, 0x00, 0x00
        /* <DEDUP_REMOVED lines=162> */
        /*0afc*/ 	.byte	0xa0, 0x3d, 0x00, 0x00, 0x01, 0x00, 0x00, 0x00, 0xd0, 0x3d, 0x00, 0x00


	//----- nvinfo : EIATTR_MERCURY_ISA_VERSION
	.align		4
.L_31:
        /*0b08*/ 	.byte	0x03, 0x5f
        /*0b0a*/ 	.short	0x0101


	//----- nvinfo : EIATTR_INT_WARP_WIDE_INSTR_OFFSETS
	.align		4
        /*0b0c*/ 	.byte	0x04, 0x31
        /*0b0e*/ 	.short	(.L_33 - .L_32)


	//   ....[0]....
.L_32:
        /*0b10*/ 	.word	0x00001c50


	//   ....[1]....
        /*0b14*/ 	.word	0x00001c70


	//   ....[2]....
        /*0b18*/ 	.word	0x00001c80


	//   ....[3]....
        /*0b1c*/ 	.word	0x00001c90


	//   ....[4]....
        /*0b20*/ 	.word	0x00001da0


	//   ....[5]....
        /*0b24*/ 	.word	0x00002970


	//   ....[6]....
        /*0b28*/ 	.word	0x00002980


	//   ....[7]....
        /*0b2c*/ 	.word	0x000029f0


	//   ....[8]....
        /*0b30*/ 	.word	0x00002a00


	//   ....[9]....
        /*0b34*/ 	.word	0x00003ff0


	//   ....[10]....
        /*0b38*/ 	.word	0x00004010


	//----- nvinfo : EIATTR_COOP_GROUP_MASK_REGIDS
	.align		4
.L_33:
        /*0b3c*/ 	.byte	0x04, 0x29
        /*0b3e*/ 	.short	(.L_35 - .L_34)


	//   ....[0]....
.L_34:
        /*0b40*/ 	.word	0xffffffff


	//   ....[1]....
        /*0b44*/ 	.word	0xffffffff


	//   ....[2]....
        /*0b48*/ 	.word	0xffffffff


	//----- nvinfo : EIATTR_COOP_GROUP_INSTR_OFFSETS
	.align		4
.L_35:
        /*0b4c*/ 	.byte	0x04, 0x28
        /*0b4e*/ 	.short	(.L_37 - .L_36)


	//   ....[0]....
.L_36:
        /*0b50*/ 	.word	0x00000170


	//   ....[1]....
        /*0b54*/ 	.word	0x00000710


	//   ....[2]....
        /*0b58*/ 	.word	0x00000d00


	//----- nvinfo : EIATTR_MBARRIER_INSTR_OFFSETS
	.align		4
.L_37:
        /*0b5c*/ 	.byte	0x04, 0x39
        /*0b5e*/ 	.short	(.L_39 - .L_38)


	//   ....[0]....
.L_38:
        /*0b60*/ 	.word	0x00001e00
        /*0b64*/ 	.word	0x000000ff
        /*0b68*/ 	.word	0x00030000
        /*0b6c*/ 	.short	0x0100
        /*0b6e*/ 	.byte	0x2a
	.zero		1


	//   ....[1]....
        /*0b70*/ 	.word	0x00001e40
        /*0b74*/ 	.word	0x000000ff
        /*0b78*/ 	.word	0x00030008
        /*0b7c*/ 	.short	0x0100
        /*0b7e*/ 	.byte	0x2a
	.zero		1


	//   ....[2]....
        /*0b80*/ 	.word	0x00001e60
        /*0b84*/ 	.word	0x000000ff
        /*0b88*/ 	.word	0x00030010
        /*0b8c*/ 	.short	0x0100
        /*0b8e*/ 	.byte	0x2a
	.zero		1


	//   ....[3]....
        /*0b90*/ 	.word	0x00001e80
        /*0b94*/ 	.word	0x000000ff
        /*0b98*/ 	.word	0x00030018
        /*0b9c*/ 	.short	0x0100
        /*0b9e*/ 	.byte	0x2a
	.zero		1


	//   ....[4]....
        /*0ba0*/ 	.word	0x00002ab0
        /*0ba4*/ 	.word	0x000000ff
        /*0ba8*/ 	.word	0x00030000
        /*0bac*/ 	.short	0x010a
        /*0bae*/ 	.byte	0x18
	.zero		1


	//   ....[5]....
        /*0bb0*/ 	.word	0x000038e0
        /*0bb4*/ 	.word	0x000000ff
        /*0bb8*/ 	.word	0x00030000
        /*0bbc*/ 	.short	0x0108
        /*0bbe*/ 	.byte	0x2a
	.zero		1


	//   ....[6]....
        /*0bc0*/ 	.word	0x00003950
        /*0bc4*/ 	.word	0x000000ff
        /*0bc8*/ 	.word	0x00030008
        /*0bcc*/ 	.short	0x0108
        /*0bce*/ 	.byte	0x2a
	.zero		1


	//   ....[7]....
        /*0bd0*/ 	.word	0x000039d0
        /*0bd4*/ 	.word	0x000000ff
        /*0bd8*/ 	.word	0x00030010
        /*0bdc*/ 	.short	0x0108
        /*0bde*/ 	.byte	0x2a
	.zero		1


	//   ....[8]....
        /*0be0*/ 	.word	0x00003df0
        /*0be4*/ 	.word	0x000000ff
        /*0be8*/ 	.word	0x00030018
        /*0bec*/ 	.short	0x0108
        /*0bee*/ 	.byte	0x2a
	.zero		1


	//   ....[9]....
        /*0bf0*/ 	.word	0x000049c0
        /*0bf4*/ 	.word	0x000000ff
        /*0bf8*/ 	.word	0x00030000
        /*0bfc*/ 	.short	0x010a
        /*0bfe*/ 	.byte	0x18
	.zero		1


	//----- nvinfo : EIATTR_NUM_MBARRIERS
	.align		4
.L_39:
        /*0c00*/ 	.byte	0x03, 0x38
        /*0c02*/ 	.short	0x0004


	//----- nvinfo : EIATTR_EXIT_INSTR_OFFSETS
	.align		4
        /*0c04*/ 	.byte	0x04, 0x1c
        /*0c06*/ 	.short	(.L_41 - .L_40)


	//   ....[0]....
.L_40:
        /*0c08*/ 	.word	0x000049b0


	//----- nvinfo : EIATTR_REQNTID
	.align		4
.L_41:
        /*0c0c*/ 	.byte	0x04, 0x10
        /*0c0e*/ 	.short	(.L_43 - .L_42)
.L_42:
        /*0c10*/ 	.word	0x00000080
        /*0c14*/ 	.word	0x00000001
        /*0c18*/ 	.word	0x00000001


	//----- nvinfo : EIATTR_CRS_STACK_SIZE
	.align		4
.L_43:
        /*0c1c*/ 	.byte	0x04, 0x1e
        /*0c1e*/ 	.short	(.L_45 - .L_44)
.L_44:
        /*0c20*/ 	.word	0x00000000


	//----- nvinfo : EIATTR_CBANK_PARAM_SIZE
	.align		4
.L_45:
        /*0c24*/ 	.byte	0x03, 0x19
        /*0c26*/ 	.short	0x0050


	//----- nvinfo : EIATTR_PARAM_CBANK
	.align		4
        /*0c28*/ 	.byte	0x04, 0x0a
        /*0c2a*/ 	.short	(.L_47 - .L_46)
	.align		4
.L_46:
        /*0c2c*/ 	.word	index@(.nv.constant0.gluon_wgmma)
        /*0c30*/ 	.short	0x0210
        /*0c32*/ 	.short	0x0050


	//----- nvinfo : EIATTR_SW_WAR
	.align		4
.L_47:
        /*0c34*/ 	.byte	0x04, 0x36
        /*0c36*/ 	.short	(.L_49 - .L_48)
.L_48:
        /*0c38*/ 	.word	0x00000008
.L_49:


//--------------------- .nv.callgraph             --------------------------
	.section	.nv.callgraph,"",@"SHT_CUDA_CALLGRAPH"
	.align	4
	.sectionentsize	8
	.align		4
        /*0000*/ 	.word	0x00000000
	.align		4
        /*0004*/ 	.word	0xffffffff
	.align		4
        /*0008*/ 	.word	0x00000000
	.align		4
        /*000c*/ 	.word	0xfffffffe
	.align		4
        /*0010*/ 	.word	0x00000000
	.align		4
        /*0014*/ 	.word	0xfffffffd
	.align		4
        /*0018*/ 	.word	0x00000000
	.align		4
        /*001c*/ 	.word	0xfffffffc


//--------------------- .text.gluon_wgmma         --------------------------
	.section	.text.gluon_wgmma,"ax",@progbits
	.align	128
        .global         gluon_wgmma
        .type           gluon_wgmma,@function
        .size           gluon_wgmma,(.L_x_52 - gluon_wgmma)
        .other          gluon_wgmma,@"STO_CUDA_ENTRY STV_DEFAULT"
gluon_wgmma:
.text.gluon_wgmma:
[----:B------:R-:W1:Y:S01]  /*0000*/  LDC R1, c[0x0][0x28] ;  /* 0x00000a00ff017b82 */ /* 0x000e620000000800 */
[----:B------:R-:W2:Y:S07]  /*0010*/  S2R R3, SR_TID.X ;  /* 0x0000000000037919 */ /* 0x000eae0000002100 */
[----:B------:R-:W3:Y:S01]  /*0020*/  S2UR UR5, SR_CgaCtaId ;  /* 0x00000000000579c3 */ /* 0x000ee20000008800 */
[----:B------:R-:W-:Y:S01]  /*0030*/  UMOV UR42, 0x400 ;  /* 0x00000400002a7882 */ /* 0x000fe20000000000 */
[----:B------:R-:W-:Y:S01]  /*0040*/  ULDC UR7, c[0x0][0xc] ;  /* 0x0000030000077ab9 */ /* 0x000fe20000000800 */
[----:B------:R-:W-:Y:S01]  /*0050*/  ULDC UR8, c[0x0][0x10] ;  /* 0x0000040000087ab9 */ /* 0x000fe20000000800 */
[----:B------:R-:W-:Y:S01]  /*0060*/  ULDC.64 UR12, c[0x0][0x250] ;  /* 0x00009400000c7ab9 */ /* 0x000fe20000000a00 */
[----:B------:R-:W-:Y:S01]  /*0070*/  UMOV UR41, URZ ;  /* 0x0000003f00297c82 */ /* 0x000fe20008000000 */
[----:B------:R-:W-:Y:S01]  /*0080*/  BSSY B0, `(.L_x_0) ;  /* 0x000001e000007945 */ /* 0x000fe20003800000 */
[----:B-1----:R-:W-:Y:S01]  /*0090*/  VIADD R1, R1, 0xfffffe00 ;  /* 0xfffffe0001017836 */ /* 0x002fe20000000000 */
[----:B------:R-:W1:Y:S08]  /*00a0*/  LDC R6, c[0x0][0x228] ;  /* 0x00008a00ff067b82 */ /* 0x000e700000000800 */
[----:B------:R-:W4:Y:S08]  /*00b0*/  LDC R13, c[0x0][0x230] ;  /* 0x00008c00ff0d7b82 */ /* 0x000f300000000800 */
[----:B------:R-:W-:Y:S01]  /*00c0*/  S2UR UR4, SR_CTAID.Y ;  /* 0x00000000000479c3 */ /* 0x000fe20000002600 */
[----:B---3--:R-:W-:Y:S01]  /*00d0*/  ULEA UR42, UR5, UR42, 0x18 ;  /* 0x0000002a052a7291 */ /* 0x008fe2000f8ec03f */
[----:B--2---:R-:W-:-:S06]  /*00e0*/  LOP3.LUT R2, R3, 0x7f, RZ, 0xc0, !PT ;  /* 0x0000007f03027812 */ /* 0x004fcc00078ec0ff */
[----:B------:R-:W2:Y:S01]  /*00f0*/  S2UR UR6, SR_CTAID.Z ;  /* 0x00000000000679c3 */ /* 0x000ea20000002700 */
[----:B-1----:R-:W-:Y:S01]  /*0100*/  VIADD R6, R6, 0xffffffff ;  /* 0xffffffff06067836 */ /* 0x002fe20000000000 */
[C---:B------:R-:W-:Y:S02]  /*0110*/  ISETP.GE.U32.AND P0, PT, R2.reuse, 0x20, PT ;  /* 0x000000200200780c */ /* 0x040fe40003f06070 */
[C---:B------:R-:W-:Y:S02]  /*0120*/  ISETP.NE.U32.AND P2, PT, R2.reuse, RZ, PT ;  /* 0x000000ff0200720c */ /* 0x040fe40003f45070 */
[----:B------:R-:W-:Y:S02]  /*0130*/  LEA R12, R2, UR42, 0x2 ;  /* 0x0000002a020c7c11 */ /* 0x000fe4000f8e10ff */
[----:B------:R-:W1:Y:S01]  /*0140*/  S2UR UR5, SR_CTAID.X ;  /* 0x00000000000579c3 */ /* 0x000e620000002500 */
[----:B----4-:R-:W-:-:S06]  /*0150*/  VIADD R9, R13, 0xffffffff ;  /* 0xffffffff0d097836 */ /* 0x010fcc0000000000 */
[----:B------:R3:W-:Y:S01]  /*0160*/  @!P0 STS [R12], RZ ;  /* 0x000000ff0c008388 */ /* 0x0007e20000000800 */
[----:B------:R-:W-:-:S03]  /*0170*/  NOP ;  /* 0x0000000000007918 */ /* 0x000fc60000000000 */
[----:B------:R3:W-:Y:S01]  /*0180*/  @!P2 STS [UR42+0x24], R6 ;  /* 0x00002406ff00a988 */ /* 0x0007e2000800082a */
[----:B--2---:R-:W-:-:S03]  /*0190*/  UIMAD UR6, UR6, UR8, UR4 ;  /* 0x00000008060672a4 */ /* 0x004fc6000f8e0204 */
[----:B------:R3:W-:Y:S01]  /*01a0*/  @!P2 STS [UR42+0x20], R9 ;  /* 0x00002009ff00a988 */ /* 0x0007e2000800082a */
[----:B-1----:R-:W-:-:S04]  /*01b0*/  UIMAD UR6, UR6, UR7, UR5 ;  /* 0x00000007060672a4 */ /* 0x002fc8000f8e0205 */
[----:B------:R-:W-:-:S04]  /*01c0*/  UIMAD UR10, UR6, 0x180, URZ ;  /* 0x00000180060a78a4 */ /* 0x000fc8000f8e023f */
[----:B------:R-:W-:-:S04]  /*01d0*/  UIADD3 UR6, UP0, UR10, UR12, URZ ;  /* 0x0000000c0a067290 */ /* 0x000fc8000ff1e03f */
[----:B------:R-:W-:Y:S01]  /*01e0*/  ULEA.HI.X.SX32 UR7, UR10, UR13, 0x1, UP0 ;  /* 0x0000000d0a077291 */ /* 0x000fe200080f0e3f */
[----:B---3--:R-:W-:Y:S11]  /*01f0*/  @P2 BRA `(.L_x_1) ;  /* 0x0000000000182947 */ /* 0x008ff60003800000 */
[----:B------:R-:W1:Y:S01]  /*0200*/  LDS R0, [UR42+0x8] ;  /* 0x0000082aff007984 */ /* 0x000e620008000800 */
[----:B------:R-:W2:Y:S01]  /*0210*/  LDC.64 R10, c[0x0][0x210] ;  /* 0x00008400ff0a7b82 */ /* 0x000ea20000000a00 */
[----:B------:R-:W-:Y:S02]  /*0220*/  IMAD.MOV.U32 R5, RZ, RZ, 0x70 ;  /* 0x00000070ff057424 */ /* 0x000fe400078e00ff */
[----:B--2---:R2:W-:Y:S03]  /*0230*/  STS.64 [UR42], R10 ;  /* 0x0000000aff007988 */ /* 0x0045e60008000a2a */
[----:B-1----:R-:W-:-:S05]  /*0240*/  LOP3.LUT R0, R0, 0x10, R5, 0xd8, !PT ;  /* 0x0000001000007812 */ /* 0x002fca00078ed805 */
[----:B------:R2:W-:Y:S02]  /*0250*/  STS [UR42+0x8], R0 ;  /* 0x00000800ff007988 */ /* 0x0005e4000800082a */
.L_x_1:
[----:B------:R-:W-:Y:S05]  /*0260*/  BSYNC B0 ;  /* 0x0000000000007941 */ /* 0x000fea0003800000 */
.L_x_0:
[----:B------:R-:W-:Y:S04]  /*0270*/  BSSY B0, `(.L_x_2) ;  /* 0x000000a000007945 */ /* 0x000fe80003800000 */
[----:B------:R-:W-:Y:S05]  /*0280*/  @P2 BRA `(.L_x_3) ;  /* 0x0000000000202947 */ /* 0x000fea0003800000 */
[----:B--2---:R-:W1:Y:S01]  /*0290*/  LDS R0, [UR42+0x34] ;  /* 0x0000342aff007984 */ /* 0x004e620008000800 */
[----:B------:R-:W-:Y:S02]  /*02a0*/  IMAD.MOV.U32 R5, RZ, RZ, 0x3f000000 ;  /* 0x3f000000ff057424 */ /* 0x000fe400078e00ff */
[----:B------:R-:W-:Y:S01]  /*02b0*/  @!P2 IMAD.MOV.U32 R4, RZ, RZ, 0xff ;  /* 0x000000ffff04a424 */ /* 0x000fe200078e00ff */
[----:B------:R-:W2:Y:S02]  /*02c0*/  @!P2 LDS R7, [UR42+0x38] ;  /* 0x0000382aff07a984 */ /* 0x000ea40008000800 */
[----:B-1----:R-:W-:Y:S02]  /*02d0*/  LOP3.LUT R0, R0, 0xff000000, R5, 0xb8, !PT ;  /* 0xff00000000007812 */ /* 0x002fe400078eb805 */
[----:B--2---:R-:W-:-:S03]  /*02e0*/  @!P2 LOP3.LUT R4, R7, 0xff, R4, 0xb8, !PT ;  /* 0x000000ff0704a812 */ /* 0x004fc600078eb804 */
[----:B------:R1:W-:Y:S04]  /*02f0*/  STS [UR42+0x34], R0 ;  /* 0x00003400ff007988 */ /* 0x0003e8000800082a */
[----:B------:R1:W-:Y:S02]  /*0300*/  @!P2 STS [UR42+0x38], R4 ;  /* 0x00003804ff00a988 */ /* 0x0003e4000800082a */
.L_x_3:
[----:B------:R-:W-:Y:S05]  /*0310*/  BSYNC B0 ;  /* 0x0000000000007941 */ /* 0x000fea0003800000 */
.L_x_2:
[----:B------:R-:W-:Y:S04]  /*0320*/  BSSY B0, `(.L_x_4) ;  /* 0x000000e000007945 */ /* 0x000fe80003800000 */
[----:B------:R-:W-:Y:S05]  /*0330*/  @P2 BRA `(.L_x_5) ;  /* 0x0000000000302947 */ /* 0x000fea0003800000 */
[----:B-1----:R-:W1:Y:S01]  /*0340*/  LDS R4, [UR42+0x34] ;  /* 0x0000342aff047984 */ /* 0x002e620008000800 */
[----:B--2---:R-:W2:Y:S03]  /*0350*/  LDC.64 R10, c[0x0][0x238] ;  /* 0x00008e00ff0a7b82 */ /* 0x004ea60000000a00 */
[----:B------:R-:W3:Y:S01]  /*0360*/  LDS R0, [UR42+0x1c] ;  /* 0x00001c2aff007984 */ /* 0x000ee20008000800 */
[C---:B--2---:R-:W-:Y:S01]  /*0370*/  SHF.L.U64.HI R8, R10.reuse, 0x1, R11 ;  /* 0x000000010a087819 */ /* 0x044fe2000001020b */
[----:B------:R-:W-:-:S03]  /*0380*/  IMAD.SHL.U32 R5, R10, 0x2, RZ ;  /* 0x000000020a057824 */ /* 0x000fc600078e00ff */
[--C-:B------:R-:W-:Y:S02]  /*0390*/  SHF.R.U32.HI R7, RZ, 0x4, R8.reuse ;  /* 0x00000004ff077819 */ /* 0x100fe40000011608 */
[----:B------:R-:W-:-:S05]  /*03a0*/  SHF.R.U64 R5, R5, 0x4, R8 ;  /* 0x0000000405057819 */ /* 0x000fca0000001208 */
[----:B------:R4:W-:Y:S01]  /*03b0*/  STS [UR42+0xc], R5 ;  /* 0x00000c05ff007988 */ /* 0x0009e2000800082a */
[----:B-1----:R-:W-:Y:S02]  /*03c0*/  LOP3.LUT R4, R4, 0x7, RZ, 0xb8, !PT ;  /* 0x0000000704047812 */ /* 0x002fe400078eb8ff */
[----:B---3--:R-:W-:-:S03]  /*03d0*/  LOP3.LUT R0, R0, 0xf, R7, 0xb8, !PT ;  /* 0x0000000f00007812 */ /* 0x008fc600078eb807 */
[----:B------:R4:W-:Y:S04]  /*03e0*/  STS [UR42+0x34], R4 ;  /* 0x00003404ff007988 */ /* 0x0009e8000800082a */
[----:B------:R4:W-:Y:S02]  /*03f0*/  STS [UR42+0x1c], R0 ;  /* 0x00001c00ff007988 */ /* 0x0009e4000800082a */
.L_x_5:
[----:B------:R-:W-:Y:S05]  /*0400*/  BSYNC B0 ;  /* 0x0000000000007941 */ /* 0x000fea0003800000 */
.L_x_4:
[----:B------:R-:W-:Y:S04]  /*0410*/  BSSY B1, `(.L_x_6) ;  /* 0x000001a000017945 */ /* 0x000fe80003800000 */
[----:B------:R-:W-:Y:S04]  /*0420*/  BSSY B0, `(.L_x_7) ;  /* 0x0000015000007945 */ /* 0x000fe80003800000 */
[----:B------:R-:W-:Y:S05]  /*0430*/  @P2 BRA `(.L_x_8) ;  /* 0x0000000000202947 */ /* 0x000fea0003800000 */
[----:B-12-4-:R-:W1:Y:S02]  /*0440*/  LDS R0, [UR42+0x34] ;  /* 0x0000342aff007984 */ /* 0x016e640008000800 */
[----:B-1----:R-:W-:-:S05]  /*0450*/  LOP3.LUT R0, R0, 0x38, RZ, 0xb8, !PT ;  /* 0x0000003800007812 */ /* 0x002fca00078eb8ff */
[----:B------:R1:W-:Y:S01]  /*0460*/  STS [UR42+0x34], R0 ;  /* 0x00003400ff007988 */ /* 0x0003e2000800082a */
[----:B------:R-:W-:Y:S05]  /*0470*/  @P2 BRA `(.L_x_9) ;  /* 0x0000000000202947 */ /* 0x000fea0003800000 */
[----:B-1----:R-:W1:Y:S01]  /*0480*/  LDS R0, [UR42+0x8] ;  /* 0x0000082aff007984 */ /* 0x002e620008000800 */
[----:B------:R-:W-:-:S05]  /*0490*/  IMAD.MOV.U32 R5, RZ, RZ, 0x780 ;  /* 0x00000780ff057424 */ /* 0x000fca00078e00ff */
[----:B-1----:R-:W-:-:S05]  /*04a0*/  LOP3.LUT R0, R0, 0x500, R5, 0xd8, !PT ;  /* 0x0000050000007812 */ /* 0x002fca00078ed805 */
[----:B------:R3:W-:Y:S02]  /*04b0*/  STS [UR42+0x8], R0 ;  /* 0x00000800ff007988 */ /* 0x0007e4000800082a */
.L_x_8:
[----:B------:R-:W-:Y:S05]  /*04c0*/  @P2 BRA `(.L_x_10) ;  /* 0x0000000000282947 */ /* 0x000fea0003800000 */
[----:B-1234-:R-:W1:Y:S02]  /*04d0*/  LDS R0, [UR42+0x8] ;  /* 0x0000082aff007984 */ /* 0x01ee640008000800 */
[----:B-1----:R-:W-:-:S05]  /*04e0*/  LOP3.LUT R0, R0, 0x1800, RZ, 0xb8, !PT ;  /* 0x0000180000007812 */ /* 0x002fca00078eb8ff */
[----:B------:R2:W-:Y:S02]  /*04f0*/  STS [UR42+0x8], R0 ;  /* 0x00000800ff007988 */ /* 0x0005e4000800082a */
.L_x_9:
[----:B------:R-:W-:Y:S05]  /*0500*/  @P2 BREAK B0 ;  /* 0x0000000000002942 */ /* 0x000fea0003800000 */
[----:B------:R-:W-:Y:S05]  /*0510*/  @P2 BRA `(.L_x_11) ;  /* 0x0000000000242947 */ /* 0x000fea0003800000 */
[----:B------:R-:W3:Y:S01]  /*0520*/  LDS R5, [UR42+0x8] ;  /* 0x0000082aff057984 */ /* 0x000ee20008000800 */
[----:B-12---:R-:W-:-:S05]  /*0530*/  IMAD.MOV.U32 R0, RZ, RZ, 0x6000 ;  /* 0x00006000ff007424 */ /* 0x006fca00078e00ff */
[----:B---3--:R-:W-:-:S04]  /*0540*/  LOP3.LUT R0, R5, 0x6000, R0, 0xd8, !PT ;  /* 0x0000600005007812 */ /* 0x008fc800078ed800 */
[----:B------:R-:W-:-:S05]  /*0550*/  LOP3.LUT R0, R0, 0x400000, RZ, 0xb8, !PT ;  /* 0x0040000000007812 */ /* 0x000fca00078eb8ff */
[----:B------:R1:W-:Y:S02]  /*0560*/  STS [UR42+0x8], R0 ;  /* 0x00000800ff007988 */ /* 0x0003e4000800082a */
.L_x_10:
[----:B------:R-:W-:Y:S05]  /*0570*/  BSYNC B0 ;  /* 0x0000000000007941 */ /* 0x000fea0003800000 */
.L_x_7:
[----:B-1234-:R-:W1:Y:S02]  /*0580*/  @!P2 LDS R0, [UR42+0x8] ;  /* 0x0000082aff00a984 */ /* 0x01ee640008000800 */
[----:B-1----:R-:W-:-:S05]  /*0590*/  @!P2 LOP3.LUT R0, R0, 0x8000, RZ, 0xb8, !PT ;  /* 0x000080000000a812 */ /* 0x002fca00078eb8ff */
[----:B------:R3:W-:Y:S02]  /*05a0*/  @!P2 STS [UR42+0x8], R0 ;  /* 0x00000800ff00a988 */ /* 0x0007e4000800082a */
.L_x_11:
[----:B------:R-:W-:Y:S05]  /*05b0*/  BSYNC B1 ;  /* 0x0000000000017941 */ /* 0x000fea0003800000 */
.L_x_6:
[----:B------:R-:W-:Y:S05]  /*05c0*/  WARPSYNC.ALL ;  /* 0x0000000000007948 */ /* 0x000fea0003800000 */
[----:B------:R-:W-:Y:S05]  /*05d0*/  @P0 BRA `(.L_x_12) ;  /* 0x0000000000280947 */ /* 0x000fea0003800000 */
[----:B-123--:R-:W1:Y:S01]  /*05e0*/  S2R R0, SR_LANEID ;  /* 0x0000000000007919 */ /* 0x00ee620000000000 */
[----:B------:R-:W-:Y:S05]  /*05f0*/  WARPSYNC.ALL ;  /* 0x0000000000007948 */ /* 0x000fea0003800000 */
[----:B-1----:R-:W-:-:S05]  /*0600*/  IMAD.SHL.U32 R0, R0, 0x4, RZ ;  /* 0x0000000400007824 */ /* 0x002fca00078e00ff */
[----:B------:R-:W1:Y:S01]  /*0610*/  LDS R7, [R0+UR42] ;  /* 0x0000002a00077984 */ /* 0x000e620008000800 */
[----:B------:R-:W-:-:S05]  /*0620*/  IADD3 R4, P1, R0, UR6, RZ ;  /* 0x0000000600047c10 */ /* 0x000fca000ff3e0ff */
[----:B------:R-:W-:-:S05]  /*0630*/  IMAD.X R5, RZ, RZ, UR7, P1 ;  /* 0x00000007ff057e24 */ /* 0x000fca00088e06ff */
[----:B-1----:R4:W5:Y:S01]  /*0640*/  ATOMG.E.EXCH.STRONG.GPU PT, RZ, [R4], R7 ;  /* 0x0000000704ff73a8 */ /* 0x00296200041ee100 */
[----:B------:R-:W-:-:S04]  /*0650*/  DEPBAR {5,4,3,2,1,0} ;  /* 0x0000003f0000791a */ /* 0x000fc80000000000 */
[----:B------:R4:W-:Y:S01]  /*0660*/  UTMACCTL.IV [UR6] ;  /* 0x00000000060079b9 */ /* 0x0009e20008000000 */
[----:B------:R-:W-:Y:S01]  /*0670*/  NOP ;  /* 0x0000000000007918 */ /* 0x000fe20000000000 */
.L_x_12:
[----:B------:R-:W-:Y:S05]  /*0680*/  @P0 BRA `(.L_x_13) ;  /* 0x00000000000c0947 */ /* 0x000fea0003800000 */
[----:B------:R0:W-:Y:S01]  /*0690*/  UTMACMDFLUSH ;  /* 0x00000000000079b7 */ /* 0x0001e20000000000 */
[----:B------:R-:W-:Y:S05]  /*06a0*/  @P0 BRA `(.L_x_13) ;  /* 0x0000000000040947 */ /* 0x000fea0003800000 */
[----:B------:R-:W-:-:S04]  /*06b0*/  DEPBAR.LE SB0, 0x0 ;  /* 0x000080000000791a */ /* 0x000fc80000000000 */
.L_x_13:
[----:B------:R-:W-:Y:S05]  /*06c0*/  WARPSYNC.ALL ;  /* 0x0000000000007948 */ /* 0x000fea0003800000 */
[----:B-----5:R-:W-:Y:S06]  /*06d0*/  BAR.SYNC.DEFER_BLOCKING 0x0 ;  /* 0x0000000000007b1d */ /* 0x020fec0000010000 */
[----:B------:R-:W-:Y:S02]  /*06e0*/  BSSY B1, `(.L_x_14) ;  /* 0x000000b000017945 */ /* 0x000fe40003800000 */
[----:B------:R-:W-:Y:S06]  /*06f0*/  BAR.SYNC.DEFER_BLOCKING 0x0 ;  /* 0x0000000000007b1d */ /* 0x000fec0000010000 */
[----:B------:R1:W-:Y:S01]  /*0700*/  @!P0 STS [R12], RZ ;  /* 0x000000ff0c008388 */ /* 0x0003e20000000800 */
[----:B------:R-:W-:Y:S01]  /*0710*/  NOP ;  /* 0x0000000000007918 */ /* 0x000fe20000000000 */
[----:B------:R-:W-:Y:S05]  /*0720*/  @P2 BRA `(.L_x_15) ;  /* 0x0000000000182947 */ /* 0x000fea0003800000 */
[----:B-123--:R-:W1:Y:S01]  /*0730*/  LDS R0, [UR42+0x8] ;  /* 0x0000082aff007984 */ /* 0x00ee620008000800 */
[----:B------:R-:W2:Y:S01]  /*0740*/  LDC.64 R10, c[0x0][0x218] ;  /* 0x00008600ff0a7b82 */ /* 0x000ea20000000a00 */
[----:B----4-:R-:W-:Y:S02]  /*0750*/  IMAD.MOV.U32 R5, RZ, RZ, 0x70 ;  /* 0x00000070ff057424 */ /* 0x010fe400078e00ff */
[----:B--2---:R2:W-:Y:S03]  /*0760*/  STS.64 [UR42], R10 ;  /* 0x0000000aff007988 */ /* 0x0045e60008000a2a */
[----:B-1----:R-:W-:-:S05]  /*0770*/  LOP3.LUT R0, R0, 0x10, R5, 0xd8, !PT ;  /* 0x0000001000007812 */ /* 0x002fca00078ed805 */
[----:B------:R2:W-:Y:S02]  /*0780*/  STS [UR42+0x8], R0 ;  /* 0x00000800ff007988 */ /* 0x0005e4000800082a */
.L_x_15:
[----:B----4-:R-:W-:Y:S05]  /*0790*/  BSYNC B1 ;  /* 0x0000000000017941 */ /* 0x010fea0003800000 */
.L_x_14:
[----:B------:R-:W-:Y:S04]  /*07a0*/  BSSY B2, `(.L_x_16) ;  /* 0x000000f000027945 */ /* 0x000fe80003800000 */
[----:B------:R-:W-:Y:S04]  /*07b0*/  BSSY B1, `(.L_x_17) ;  /* 0x000000c000017945 */ /* 0x000fe80003800000 */
[----:B------:R-:W-:Y:S05]  /*07c0*/  @P2 BRA `(.L_x_18) ;  /* 0x0000000000282947 */ /* 0x000fea0003800000 */
[----:B-123--:R-:W1:Y:S01]  /*07d0*/  LDS R0, [UR42+0x34] ;  /* 0x0000342aff007984 */ /* 0x00ee620008000800 */
[----:B------:R-:W-:Y:S01]  /*07e0*/  IMAD.MOV.U32 R5, RZ, RZ, 0x3f000000 ;  /* 0x3f000000ff057424 */ /* 0x000fe200078e00ff */
[----:B------:R-:W-:Y:S05]  /*07f0*/  @P2 BREAK B1 ;  /* 0x0000000000012942 */ /* 0x000fea0003800000 */
[----:B-1----:R-:W-:-:S05]  /*0800*/  LOP3.LUT R0, R0, 0xff000000, R5, 0xb8, !PT ;  /* 0xff00000000007812 */ /* 0x002fca00078eb805 */
[----:B------:R1:W-:Y:S01]  /*0810*/  STS [UR42+0x34], R0 ;  /* 0x00003400ff007988 */ /* 0x0003e2000800082a */
[----:B------:R-:W-:Y:S05]  /*0820*/  @P2 BRA `(.L_x_19) ;  /* 0x0000000000182947 */ /* 0x000fea0003800000 */
[----:B------:R-:W2:Y:S01]  /*0830*/  LDS R5, [UR42+0x38] ;  /* 0x0000382aff057984 */ /* 0x000ea20008000800 */
[----:B-1----:R-:W-:-:S05]  /*0840*/  IMAD.MOV.U32 R0, RZ, RZ, 0x7f ;  /* 0x0000007fff007424 */ /* 0x002fca00078e00ff */
[----:B--2---:R-:W-:-:S05]  /*0850*/  LOP3.LUT R0, R5, 0xff, R0, 0xb8, !PT ;  /* 0x000000ff05007812 */ /* 0x004fca00078eb800 */
[----:B------:R4:W-:Y:S02]  /*0860*/  STS [UR42+0x38], R0 ;  /* 0x00003800ff007988 */ /* 0x0009e4000800082a */
.L_x_18:
[----:B------:R-:W-:Y:S05]  /*0870*/  BSYNC B1 ;  /* 0x0000000000017941 */ /* 0x000fea0003800000 */
.L_x_17:
[----:B------:R1:W-:Y:S02]  /*0880*/  @!P2 STS [UR42+0x20], R9 ;  /* 0x00002009ff00a988 */ /* 0x0003e4000800082a */
.L_x_19:
[----:B------:R-:W-:Y:S05]  /*0890*/  BSYNC B2 ;  /* 0x0000000000027941 */ /* 0x000fea0003800000 */
.L_x_16:
[----:B------:R-:W-:Y:S05]  /*08a0*/  WARPSYNC.ALL ;  /* 0x0000000000007948 */ /* 0x000fea0003800000 */
[----:B-1234-:R-:W1:Y:S01]  /*08b0*/  LDC R0, c[0x0][0x22c] ;  /* 0x00008b00ff007b82 */ /* 0x01ee620000000800 */
[----:B------:R-:W-:Y:S01]  /*08c0*/  BSSY B2, `(.L_x_20) ;  /* 0x0000010000027945 */ /* 0x000fe20003800000 */
[----:B-1----:R-:W-:-:S05]  /*08d0*/  VIADD R0, R0, 0xffffffff ;  /* 0xffffffff00007836 */ /* 0x002fca0000000000 */
[----:B------:R1:W-:Y:S01]  /*08e0*/  @!P2 STS [UR42+0x24], R0 ;  /* 0x00002400ff00a988 */ /* 0x0003e2000800082a */
[----:B------:R-:W-:Y:S05]  /*08f0*/  @P2 BRA `(.L_x_21) ;  /* 0x0000000000302947 */ /* 0x000fea0003800000 */
[----:B------:R-:W2:Y:S01]  /*0900*/  LDS R5, [UR42+0x34] ;  /* 0x0000342aff057984 */ /* 0x000ea20008000800 */
[----:B------:R-:W3:Y:S03]  /*0910*/  LDC.64 R10, c[0x0][0x240] ;  /* 0x00009000ff0a7b82 */ /* 0x000ee60000000a00 */
[----:B------:R-:W4:Y:S01]  /*0920*/  LDS R4, [UR42+0x1c] ;  /* 0x00001c2aff047984 */ /* 0x000f220008000800 */
[C---:B---3--:R-:W-:Y:S01]  /*0930*/  SHF.L.U64.HI R8, R10.reuse, 0x1, R11 ;  /* 0x000000010a087819 */ /* 0x048fe2000001020b */
[----:B------:R-:W-:-:S03]  /*0940*/  IMAD.SHL.U32 R7, R10, 0x2, RZ ;  /* 0x000000020a077824 */ /* 0x000fc600078e00ff */
[--C-:B------:R-:W-:Y:S02]  /*0950*/  SHF.R.U32.HI R9, RZ, 0x4, R8.reuse ;  /* 0x00000004ff097819 */ /* 0x100fe40000011608 */
[----:B------:R-:W-:-:S05]  /*0960*/  SHF.R.U64 R7, R7, 0x4, R8 ;  /* 0x0000000407077819 */ /* 0x000fca0000001208 */
[----:B------:R3:W-:Y:S01]  /*0970*/  STS [UR42+0xc], R7 ;  /* 0x00000c07ff007988 */ /* 0x0007e2000800082a */
[----:B--2---:R-:W-:Y:S02]  /*0980*/  LOP3.LUT R5, R5, 0x7, RZ, 0xb8, !PT ;  /* 0x0000000705057812 */ /* 0x004fe400078eb8ff */
[----:B----4-:R-:W-:-:S03]  /*0990*/  LOP3.LUT R4, R4, 0xf, R9, 0xb8, !PT ;  /* 0x0000000f04047812 */ /* 0x010fc600078eb809 */
[----:B------:R3:W-:Y:S04]  /*09a0*/  STS [UR42+0x34], R5 ;  /* 0x00003405ff007988 */ /* 0x0007e8000800082a */
[----:B------:R3:W-:Y:S02]  /*09b0*/  STS [UR42+0x1c], R4 ;  /* 0x00001c04ff007988 */ /* 0x0007e4000800082a */
.L_x_21:
[----:B------:R-:W-:Y:S05]  /*09c0*/  BSYNC B2 ;  /* 0x0000000000027941 */ /* 0x000fea0003800000 */
.L_x_20:
[----:B------:R-:W-:Y:S04]  /*09d0*/  BSSY B3, `(.L_x_22) ;  /* 0x000001a000037945 */ /* 0x000fe80003800000 */
[----:B------:R-:W-:Y:S04]  /*09e0*/  BSSY B2, `(.L_x_23) ;  /* 0x0000015000027945 */ /* 0x000fe80003800000 */
[----:B------:R-:W-:Y:S05]  /*09f0*/  @P2 BRA `(.L_x_24) ;  /* 0x0000000000202947 */ /* 0x000fea0003800000 */
[----:B---3--:R-:W2:Y:S02]  /*0a00*/  LDS R4, [UR42+0x34] ;  /* 0x0000342aff047984 */ /* 0x008ea40008000800 */
[----:B--2---:R-:W-:-:S05]  /*0a10*/  LOP3.LUT R4, R4, 0x38, RZ, 0xb8, !PT ;  /* 0x0000003804047812 */ /* 0x004fca00078eb8ff */
[----:B------:R2:W-:Y:S01]  /*0a20*/  STS [UR42+0x34], R4 ;  /* 0x00003404ff007988 */ /* 0x0005e2000800082a */
[----:B------:R-:W-:Y:S05]  /*0a30*/  @P2 BRA `(.L_x_25) ;  /* 0x0000000000202947 */ /* 0x000fea0003800000 */
[----:B--2---:R-:W2:Y:S01]  /*0a40*/  LDS R4, [UR42+0x8] ;  /* 0x0000082aff047984 */ /* 0x004ea20008000800 */
[----:B------:R-:W-:-:S05]  /*0a50*/  IMAD.MOV.U32 R5, RZ, RZ, 0x780 ;  /* 0x00000780ff057424 */ /* 0x000fca00078e00ff */
[----:B--2---:R-:W-:-:S05]  /*0a60*/  LOP3.LUT R4, R4, 0x500, R5, 0xd8, !PT ;  /* 0x0000050004047812 */ /* 0x004fca00078ed805 */
[----:B------:R2:W-:Y:S02]  /*0a70*/  STS [UR42+0x8], R4 ;  /* 0x00000804ff007988 */ /* 0x0005e4000800082a */
.L_x_24:
[----:B------:R-:W-:Y:S05]  /*0a80*/  @P2 BRA `(.L_x_26) ;  /* 0x0000000000282947 */ /* 0x000fea0003800000 */
[----:B--23--:R-:W2:Y:S02]  /*0a90*/  LDS R4, [UR42+0x8] ;  /* 0x0000082aff047984 */ /* 0x00cea40008000800 */
[----:B--2---:R-:W-:-:S05]  /*0aa0*/  LOP3.LUT R4, R4, 0x1800, RZ, 0xb8, !PT ;  /* 0x0000180004047812 */ /* 0x004fca00078eb8ff */
[----:B------:R3:W-:Y:S02]  /*0ab0*/  STS [UR42+0x8], R4 ;  /* 0x00000804ff007988 */ /* 0x0007e4000800082a */
.L_x_25:
[----:B------:R-:W-:Y:S05]  /*0ac0*/  @P2 BREAK B2 ;  /* 0x0000000000022942 */ /* 0x000fea0003800000 */
[----:B------:R-:W-:Y:S05]  /*0ad0*/  @P2 BRA `(.L_x_27) ;  /* 0x0000000000242947 */ /* 0x000fea0003800000 */
[----:B--23--:R-:W2:Y:S01]  /*0ae0*/  LDS R4, [UR42+0x8] ;  /* 0x0000082aff047984 */ /* 0x00cea20008000800 */
[----:B------:R-:W-:-:S05]  /*0af0*/  IMAD.MOV.U32 R5, RZ, RZ, 0x6000 ;  /* 0x00006000ff057424 */ /* 0x000fca00078e00ff */
[----:B--2---:R-:W-:-:S04]  /*0b00*/  LOP3.LUT R4, R4, 0x6000, R5, 0xd8, !PT ;  /* 0x0000600004047812 */ /* 0x004fc800078ed805 */
[----:B------:R-:W-:-:S05]  /*0b10*/  LOP3.LUT R4, R4, 0x400000, RZ, 0xb8, !PT ;  /* 0x0040000004047812 */ /* 0x000fca00078eb8ff */
[----:B------:R4:W-:Y:S02]  /*0b20*/  STS [UR42+0x8], R4 ;  /* 0x00000804ff007988 */ /* 0x0009e4000800082a */
.L_x_26:
[----:B------:R-:W-:Y:S05]  /*0b30*/  BSYNC B2 ;  /* 0x0000000000027941 */ /* 0x000fea0003800000 */
.L_x_23:
[----:B--234-:R-:W2:Y:S02]  /*0b40*/  @!P2 LDS R4, [UR42+0x8] ;  /* 0x0000082aff04a984 */ /* 0x01cea40008000800 */
[----:B--2---:R-:W-:-:S05]  /*0b50*/  @!P2 LOP3.LUT R4, R4, 0x8000, RZ, 0xb8, !PT ;  /* 0x000080000404a812 */ /* 0x004fca00078eb8ff */
[----:B------:R4:W-:Y:S02]  /*0b60*/  @!P2 STS [UR42+0x8], R4 ;  /* 0x00000804ff00a988 */ /* 0x0009e4000800082a */
.L_x_27:
[----:B------:R-:W-:Y:S05]  /*0b70*/  BSYNC B3 ;  /* 0x0000000000037941 */ /* 0x000fea0003800000 */
.L_x_22:
[----:B------:R-:W-:Y:S05]  /*0b80*/  WARPSYNC.ALL ;  /* 0x0000000000007948 */ /* 0x000fea0003800000 */
[----:B------:R-:W-:-:S04]  /*0b90*/  UIADD3 UR9, UR10, 0x80, URZ ;  /* 0x000000800a097890 */ /* 0x000fc8000fffe03f */
[----:B------:R-:W-:-:S04]  /*0ba0*/  UIADD3 UR8, UP0, UR9, UR12, URZ ;  /* 0x0000000c09087290 */ /* 0x000fc8000ff1e03f */
[----:B------:R-:W-:Y:S01]  /*0bb0*/  ULEA.HI.X.SX32 UR9, UR9, UR13, 0x1, UP0 ;  /* 0x0000000d09097291 */ /* 0x000fe200080f0e3f */
[----:B------:R-:W-:Y:S11]  /*0bc0*/  @P0 BRA `(.L_x_28) ;  /* 0x0000000000280947 */ /* 0x000ff60003800000 */
[----:B--234-:R-:W2:Y:S01]  /*0bd0*/  S2R R4, SR_LANEID ;  /* 0x0000000000047919 */ /* 0x01cea20000000000 */
[----:B------:R-:W-:Y:S05]  /*0be0*/  WARPSYNC.ALL ;  /* 0x0000000000007948 */ /* 0x000fea0003800000 */
[----:B--2---:R-:W-:-:S05]  /*0bf0*/  IMAD.SHL.U32 R8, R4, 0x4, RZ ;  /* 0x0000000404087824 */ /* 0x004fca00078e00ff */
[----:B------:R-:W2:Y:S01]  /*0c00*/  LDS R7, [R8+UR42] ;  /* 0x0000002a08077984 */ /* 0x000ea20008000800 */
[----:B------:R-:W-:-:S05]  /*0c10*/  IADD3 R4, P1, R8, UR8, RZ ;  /* 0x0000000808047c10 */ /* 0x000fca000ff3e0ff */
[----:B------:R-:W-:-:S05]  /*0c20*/  IMAD.X R5, RZ, RZ, UR9, P1 ;  /* 0x00000009ff057e24 */ /* 0x000fca00088e06ff */
[----:B--2---:R2:W5:Y:S01]  /*0c30*/  ATOMG.E.EXCH.STRONG.GPU PT, RZ, [R4], R7 ;  /* 0x0000000704ff73a8 */ /* 0x00456200041ee100 */
[----:B------:R-:W-:-:S04]  /*0c40*/  DEPBAR {5,4,3,2,1,0} ;  /* 0x0000003f0000791a */ /* 0x000fc80000000000 */
[----:B------:R2:W-:Y:S01]  /*0c50*/  UTMACCTL.IV [UR8] ;  /* 0x00000000080079b9 */ /* 0x0005e20008000000 */
[----:B------:R-:W-:Y:S01]  /*0c60*/  NOP ;  /* 0x0000000000007918 */ /* 0x000fe20000000000 */
.L_x_28:
[----:B------:R-:W-:Y:S05]  /*0c70*/  @P0 BRA `(.L_x_29) ;  /* 0x00000000000c0947 */ /* 0x000fea0003800000 */
[----:B------:R0:W-:Y:S01]  /*0c80*/  UTMACMDFLUSH ;  /* 0x00000000000079b7 */ /* 0x0001e20000000000 */
[----:B------:R-:W-:Y:S05]  /*0c90*/  @P0 BRA `(.L_x_29) ;  /* 0x0000000000040947 */ /* 0x000fea0003800000 */
[----:B------:R-:W-:-:S04]  /*0ca0*/  DEPBAR.LE SB0, 0x0 ;  /* 0x000080000000791a */ /* 0x000fc80000000000 */
.L_x_29:
[----:B------:R-:W-:Y:S05]  /*0cb0*/  WARPSYNC.ALL ;  /* 0x0000000000007948 */ /* 0x000fea0003800000 */
[----:B-----5:R-:W-:Y:S06]  /*0cc0*/  BAR.SYNC.DEFER_BLOCKING 0x0 ;  /* 0x0000000000007b1d */ /* 0x020fec0000010000 */
[----:B------:R-:W-:Y:S02]  /*0cd0*/  BSSY B3, `(.L_x_30) ;  /* 0x000000b000037945 */ /* 0x000fe40003800000 */
[----:B------:R-:W-:Y:S06]  /*0ce0*/  BAR.SYNC.DEFER_BLOCKING 0x0 ;  /* 0x0000000000007b1d */ /* 0x000fec0000010000 */
[----:B------:R1:W-:Y:S01]  /*0cf0*/  @!P0 STS [R12], RZ ;  /* 0x000000ff0c008388 */ /* 0x0003e20000000800 */
[----:B------:R-:W-:Y:S01]  /*0d00*/  NOP ;  /* 0x0000000000007918 */ /* 0x000fe20000000000 */
[----:B------:R-:W-:Y:S05]  /*0d10*/  @P2 BRA `(.L_x_31) ;  /* 0x0000000000182947 */ /* 0x000fea0003800000 */
[----:B--234-:R-:W2:Y:S01]  /*0d20*/  LDS R4, [UR42+0x8] ;  /* 0x0000082aff047984 */ /* 0x01cea20008000800 */
[----:B------:R-:W3:Y:S01]  /*0d30*/  LDC.64 R8, c[0x0][0x220] ;  /* 0x00008800ff087b82 */ /* 0x000ee20000000a00 */
[----:B------:R-:W-:Y:S02]  /*0d40*/  IMAD.MOV.U32 R5, RZ, RZ, 0x70 ;  /* 0x00000070ff057424 */ /* 0x000fe400078e00ff */
[----:B---3--:R3:W-:Y:S03]  /*0d50*/  STS.64 [UR42], R8 ;  /* 0x00000008ff007988 */ /* 0x0087e60008000a2a */
[----:B--2---:R-:W-:-:S05]  /*0d60*/  LOP3.LUT R4, R4, 0x10, R5, 0xd8, !PT ;  /* 0x0000001004047812 */ /* 0x004fca00078ed805 */
[----:B------:R3:W-:Y:S02]  /*0d70*/  STS [UR42+0x8], R4 ;  /* 0x00000804ff007988 */ /* 0x0007e4000800082a */
.L_x_31:
[----:B--2---:R-:W-:Y:S05]  /*0d80*/  BSYNC B3 ;  /* 0x0000000000037941 */ /* 0x004fea0003800000 */
.L_x_30:
[----:B------:R-:W-:Y:S04]  /*0d90*/  BSSY B4, `(.L_x_32) ;  /* 0x0000011000047945 */ /* 0x000fe80003800000 */
[----:B------:R-:W-:Y:S04]  /*0da0*/  BSSY B3, `(.L_x_33) ;  /* 0x000000e000037945 */ /* 0x000fe80003800000 */
[----:B------:R-:W-:Y:S05]  /*0db0*/  @P2 BRA `(.L_x_34) ;  /* 0x0000000000242947 */ /* 0x000fea0003800000 */
[----:B---34-:R-:W2:Y:S01]  /*0dc0*/  LDS R4, [UR42+0x34] ;  /* 0x0000342aff047984 */ /* 0x018ea20008000800 */
[----:B------:R-:W-:-:S05]  /*0dd0*/  IMAD.MOV.U32 R5, RZ, RZ, 0x3f000000 ;  /* 0x3f000000ff057424 */ /* 0x000fca00078e00ff */
[----:B--2---:R-:W-:-:S05]  /*0de0*/  LOP3.LUT R4, R4, 0xff000000, R5, 0xb8, !PT ;  /* 0xff00000004047812 */ /* 0x004fca00078eb805 */
[----:B------:R2:W-:Y:S01]  /*0df0*/  STS [UR42+0x34], R4 ;  /* 0x00003404ff007988 */ /* 0x0005e2000800082a */
[----:B------:R-:W-:Y:S05]  /*0e00*/  @P2 BRA `(.L_x_35) ;  /* 0x00000000001c2947 */ /* 0x000fea0003800000 */
[----:B--2---:R-:W2:Y:S01]  /*0e10*/  LDS R4, [UR42+0x38] ;  /* 0x0000382aff047984 */ /* 0x004ea20008000800 */
[----:B------:R-:W-:-:S05]  /*0e20*/  IMAD.MOV.U32 R5, RZ, RZ, 0xff ;  /* 0x000000ffff057424 */ /* 0x000fca00078e00ff */
[----:B--2---:R-:W-:-:S05]  /*0e30*/  LOP3.LUT R4, R4, 0xff, R5, 0xb8, !PT ;  /* 0x000000ff04047812 */ /* 0x004fca00078eb805 */
[----:B------:R2:W-:Y:S02]  /*0e40*/  STS [UR42+0x38], R4 ;  /* 0x00003804ff007988 */ /* 0x0005e4000800082a */
.L_x_34:
[----:B------:R-:W-:Y:S05]  /*0e50*/  @P2 BREAK B3 ;  /* 0x0000000000032942 */ /* 0x000fea0003800000 */
[----:B------:R-:W-:Y:S05]  /*0e60*/  @P2 BRA `(.L_x_36) ;  /* 0x00000000000c2947 */ /* 0x000fea0003800000 */
[----:B------:R1:W-:Y:S02]  /*0e70*/  STS [UR42+0x20], R0 ;  /* 0x00002000ff007988 */ /* 0x0003e4000800082a */
.L_x_35:
[----:B------:R-:W-:Y:S05]  /*0e80*/  BSYNC B3 ;  /* 0x0000000000037941 */ /* 0x000fea0003800000 */
.L_x_33:
[----:B------:R1:W-:Y:S02]  /*0e90*/  @!P2 STS [UR42+0x24], R6 ;  /* 0x00002406ff00a988 */ /* 0x0003e4000800082a */
.L_x_36:
[----:B------:R-:W-:Y:S05]  /*0ea0*/  BSYNC B4 ;  /* 0x0000000000047941 */ /* 0x000fea0003800000 */
.L_x_32:
[----:B------:R-:W-:Y:S05]  /*0eb0*/  WARPSYNC.ALL ;  /* 0x0000000000007948 */ /* 0x000fea0003800000 */
[----:B------:R-:W-:Y:S04]  /*0ec0*/  BSSY B4, `(.L_x_37) ;  /* 0x000000e000047945 */ /* 0x000fe80003800000 */
[----:B------:R-:W-:Y:S05]  /*0ed0*/  @P2 BRA `(.L_x_38) ;  /* 0x0000000000302947 */ /* 0x000fea0003800000 */
[----:B--234-:R-:W2:Y:S01]  /*0ee0*/  LDS R4, [UR42+0x34] ;  /* 0x0000342aff047984 */ /* 0x01cea20008000800 */
[----:B------:R-:W3:Y:S03]  /*0ef0*/  LDC.64 R8, c[0x0][0x248] ;  /* 0x00009200ff087b82 */ /* 0x000ee60000000a00 */
[----:B-1----:R-:W1:Y:S01]  /*0f00*/  LDS R0, [UR42+0x1c] ;  /* 0x00001c2aff007984 */ /* 0x002e620008000800 */
[C---:B---3--:R-:W-:Y:S01]  /*0f10*/  SHF.L.U64.HI R6, R8.reuse, 0x1, R9 ;  /* 0x0000000108067819 */ /* 0x048fe20000010209 */
[----:B------:R-:W-:-:S03]  /*0f20*/  IMAD.SHL.U32 R5, R8, 0x2, RZ ;  /* 0x0000000208057824 */ /* 0x000fc600078e00ff */
[--C-:B------:R-:W-:Y:S02]  /*0f30*/  SHF.R.U32.HI R7, RZ, 0x4, R6.reuse ;  /* 0x00000004ff077819 */ /* 0x100fe40000011606 */
[----:B------:R-:W-:-:S05]  /*0f40*/  SHF.R.U64 R5, R5, 0x4, R6 ;  /* 0x0000000405057819 */ /* 0x000fca0000001206 */
[----:B------:R3:W-:Y:S01]  /*0f50*/  STS [UR42+0xc], R5 ;  /* 0x00000c05ff007988 */ /* 0x0007e2000800082a */
[----:B--2---:R-:W-:Y:S02]  /*0f60*/  LOP3.LUT R4, R4, 0x7, RZ, 0xb8, !PT ;  /* 0x0000000704047812 */ /* 0x004fe400078eb8ff */
[----:B-1----:R-:W-:-:S03]  /*0f70*/  LOP3.LUT R0, R0, 0xf, R7, 0xb8, !PT ;  /* 0x0000000f00007812 */ /* 0x002fc600078eb807 */
[----:B------:R3:W-:Y:S04]  /*0f80*/  STS [UR42+0x34], R4 ;  /* 0x00003404ff007988 */ /* 0x0007e8000800082a */
[----:B------:R3:W-:Y:S02]  /*0f90*/  STS [UR42+0x1c], R0 ;  /* 0x00001c00ff007988 */ /* 0x0007e4000800082a */
.L_x_38:
[----:B------:R-:W-:Y:S05]  /*0fa0*/  BSYNC B4 ;  /* 0x0000000000047941 */ /* 0x000fea0003800000 */
.L_x_37:
[----:B------:R-:W-:Y:S04]  /*0fb0*/  BSSY B4, `(.L_x_39) ;  /* 0x000001a000047945 */ /* 0x000fe80003800000 */
[----:B------:R-:W-:Y:S04]  /*0fc0*/  BSSY B5, `(.L_x_40) ;  /* 0x0000015000057945 */ /* 0x000fe80003800000 */
[----:B------:R-:W-:Y:S05]  /*0fd0*/  @P2 BRA `(.L_x_41) ;  /* 0x0000000000202947 */ /* 0x000fea0003800000 */
[----:B-1-3--:R-:W1:Y:S02]  /*0fe0*/  LDS R0, [UR42+0x34] ;  /* 0x0000342aff007984 */ /* 0x00ae640008000800 */
[----:B-1----:R-:W-:-:S05]  /*0ff0*/  LOP3.LUT R0, R0, 0x38, RZ, 0xb8, !PT ;  /* 0x0000003800007812 */ /* 0x002fca00078eb8ff */
[----:B------:R1:W-:Y:S01]  /*1000*/  STS [UR42+0x34], R0 ;  /* 0x00003400ff007988 */ /* 0x0003e2000800082a */
[----:B------:R-:W-:Y:S05]  /*1010*/  @P2 BRA `(.L_x_42) ;  /* 0x0000000000202947 */ /* 0x000fea0003800000 */
[----:B-1----:R-:W1:Y:S01]  /*1020*/  LDS R0, [UR42+0x8] ;  /* 0x0000082aff007984 */ /* 0x002e620008000800 */
[----:B------:R-:W-:-:S05]  /*1030*/  IMAD.MOV.U32 R5, RZ, RZ, 0x780 ;  /* 0x00000780ff057424 */ /* 0x000fca00078e00ff */
[----:B-1----:R-:W-:-:S05]  /*1040*/  LOP3.LUT R0, R0, 0x500, R5, 0xd8, !PT ;  /* 0x0000050000007812 */ /* 0x002fca00078ed805 */
[----:B------:R1:W-:Y:S02]  /*1050*/  STS [UR42+0x8], R0 ;  /* 0x00000800ff007988 */ /* 0x0003e4000800082a */
.L_x_41:
[----:B------:R-:W-:Y:S05]  /*1060*/  @P2 BRA `(.L_x_43) ;  /* 0x0000000000282947 */ /* 0x000fea0003800000 */
[----:B-1-3--:R-:W1:Y:S02]  /*1070*/  LDS R0, [UR42+0x8] ;  /* 0x0000082aff007984 */ /* 0x00ae640008000800 */
[----:B-1----:R-:W-:-:S05]  /*1080*/  LOP3.LUT R0, R0, 0x1800, RZ, 0xb8, !PT ;  /* 0x0000180000007812 */ /* 0x002fca00078eb8ff */
[----:B------:R3:W-:Y:S02]  /*1090*/  STS [UR42+0x8], R0 ;  /* 0x00000800ff007988 */ /* 0x0007e4000800082a */
.L_x_42:
[----:B------:R-:W-:Y:S05]  /*10a0*/  @P2 BREAK B5 ;  /* 0x0000000000052942 */ /* 0x000fea0003800000 */
[----:B------:R-:W-:Y:S05]  /*10b0*/  @P2 BRA `(.L_x_44) ;  /* 0x0000000000242947 */ /* 0x000fea0003800000 */
[----:B-1-3--:R-:W1:Y:S01]  /*10c0*/  LDS R0, [UR42+0x8] ;  /* 0x0000082aff007984 */ /* 0x00ae620008000800 */
[----:B------:R-:W-:-:S05]  /*10d0*/  IMAD.MOV.U32 R5, RZ, RZ, 0x6000 ;  /* 0x00006000ff057424 */ /* 0x000fca00078e00ff */
[----:B-1----:R-:W-:-:S04]  /*10e0*/  LOP3.LUT R0, R0, 0x6000, R5, 0xd8, !PT ;  /* 0x0000600000007812 */ /* 0x002fc800078ed805 */
[----:B------:R-:W-:-:S05]  /*10f0*/  LOP3.LUT R0, R0, 0x400000, RZ, 0xb8, !PT ;  /* 0x0040000000007812 */ /* 0x000fca00078eb8ff */
[----:B------:R1:W-:Y:S02]  /*1100*/  STS [UR42+0x8], R0 ;  /* 0x00000800ff007988 */ /* 0x0003e4000800082a */
.L_x_43:
[----:B------:R-:W-:Y:S05]  /*1110*/  BSYNC B5 ;  /* 0x0000000000057941 */ /* 0x000fea0003800000 */
.L_x_40:
[----:B-1-3--:R-:W1:Y:S02]  /*1120*/  @!P2 LDS R0, [UR42+0x8] ;  /* 0x0000082aff00a984 */ /* 0x00ae640008000800 */
[----:B-1----:R-:W-:-:S05]  /*1130*/  @!P2 LOP3.LUT R0, R0, 0x8000, RZ, 0xb8, !PT ;  /* 0x000080000000a812 */ /* 0x002fca00078eb8ff */
[----:B------:R1:W-:Y:S02]  /*1140*/  @!P2 STS [UR42+0x8], R0 ;  /* 0x00000800ff00a988 */ /* 0x0003e4000800082a */
.L_x_44:
[----:B------:R-:W-:Y:S05]  /*1150*/  BSYNC B4 ;  /* 0x0000000000047941 */ /* 0x000fea0003800000 */
.L_x_39:
[----:B------:R-:W-:Y:S05]  /*1160*/  WARPSYNC.ALL ;  /* 0x0000000000007948 */ /* 0x000fea0003800000 */
[----:B------:R1:W-:Y:S01]  /*1170*/  STL [R1], RZ ;  /* 0x000000ff01007387 */ /* 0x0003e20000100800 */
[----:B------:R-:W-:Y:S01]  /*1180*/  UIADD3 UR11, UR10, 0x100, URZ ;  /* 0x000001000a0b7890 */ /* 0x000fe2000fffe03f */
[----:B------:R-:W-:Y:S02]  /*1190*/  ISETP.GE.AND P1, PT, R13, 0x1, PT ;  /* 0x000000010d00780c */ /* 0x000fe40003f26270 */
[----:B------:R-:W-:Y:S01]  /*11a0*/  CS2R R152, SRZ ;  /* 0x0000000000987805 */ /* 0x000fe2000001ff00 */
[----:B------:R1:W-:Y:S01]  /*11b0*/  STL [R1+0x4], RZ ;  /* 0x000004ff01007387 */ /* 0x0003e20000100800 */
[----:B------:R-:W-:Y:S01]  /*11c0*/  UIADD3 UR10, UP0, UR11, UR12, URZ ;  /* 0x0000000c0b0a7290 */ /* 0x000fe2000ff1e03f */
[----:B------:R-:W-:-:S02]  /*11d0*/  CS2R R154, SRZ ;  /* 0x00000000009a7805 */ /* 0x000fc4000001ff00 */
[----:B------:R-:W-:Y:S01]  /*11e0*/  CS2R R156, SRZ ;  /* 0x00000000009c7805 */ /* 0x000fe2000001ff00 */
[----:B------:R1:W-:Y:S01]  /*11f0*/  STL [R1+0x8], RZ ;  /* 0x000008ff01007387 */ /* 0x0003e20000100800 */
[----:B------:R-:W-:Y:S01]  /*1200*/  ULEA.HI.X.SX32 UR11, UR11, UR13, 0x1, UP0 ;  /* 0x0000000d0b0b7291 */ /* 0x000fe200080f0e3f */
[----:B------:R-:W-:Y:S02]  /*1210*/  CS2R R158, SRZ ;  /* 0x00000000009e7805 */ /* 0x000fe4000001ff00 */
[----:B------:R-:W-:Y:S01]  /*1220*/  CS2R R160, SRZ ;  /* 0x0000000000a07805 */ /* 0x000fe2000001ff00 */
[----:B------:R1:W-:Y:S01]  /*1230*/  STL [R1+0xc], RZ ;  /* 0x00000cff01007387 */ /* 0x0003e20000100800 */
[----:B------:R-:W-:Y:S02]  /*1240*/  CS2R R162, SRZ ;  /* 0x0000000000a27805 */ /* 0x000fe4000001ff00 */
[----:B------:R-:W-:Y:S02]  /*1250*/  CS2R R164, SRZ ;  /* 0x0000000000a47805 */ /* 0x000fe4000001ff00 */
[----:B------:R-:W-:Y:S01]  /*1260*/  CS2R R166, SRZ ;  /* 0x0000000000a67805 */ /* 0x000fe2000001ff00 */
[----:B------:R1:W-:Y:S01]  /*1270*/  STL [R1+0x10], RZ ;  /* 0x000010ff01007387 */ /* 0x0003e20000100800 */
[----:B------:R-:W-:-:S02]  /*1280*/  CS2R R168, SRZ ;  /* 0x0000000000a87805 */ /* 0x000fc4000001ff00 */
        /* <DEDUP_REMOVED lines=99> */
[----:B------:R-:W-:-:S03]  /*18c0*/  IMAD.MOV.U32 R62, RZ, RZ, RZ ;  /* 0x000000ffff3e7224 */ /* 0x000fc600078e00ff */
[----:B------:R1:W-:Y:S04]  /*18d0*/  STL [R1+0x78], RZ ;  /* 0x000078ff01007387 */ /* 0x0003e80000100800 */
        /* <DEDUP_REMOVED lines=32> */
[----:B------:R1:W-:Y:S01]  /*1ae0*/  STL [R1+0xfc], RZ ;  /* 0x0000fcff01007387 */ /* 0x0003e20000100800 */
[----:B------:R-:W-:Y:S05]  /*1af0*/  @P0 BRA `(.L_x_45) ;  /* 0x0000000000280947 */ /* 0x000fea0003800000 */
[----:B-1-3--:R-:W1:Y:S01]  /*1b00*/  S2R R0, SR_LANEID ;  /* 0x0000000000007919 */ /* 0x00ae620000000000 */
[----:B------:R-:W-:Y:S05]  /*1b10*/  WARPSYNC.ALL ;  /* 0x0000000000007948 */ /* 0x000fea0003800000 */
[----:B-1----:R-:W-:-:S05]  /*1b20*/  IMAD.SHL.U32 R0, R0, 0x4, RZ ;  /* 0x0000000400007824 */ /* 0x002fca00078e00ff */
[----:B------:R-:W1:Y:S01]  /*1b30*/  LDS R7, [R0+UR42] ;  /* 0x0000002a00077984 */ /* 0x000e620008000800 */
[----:B--2-4-:R-:W-:-:S05]  /*1b40*/  IADD3 R4, P3, R0, UR10, RZ ;  /* 0x0000000a00047c10 */ /* 0x014fca000ff7e0ff */
[----:B------:R-:W-:-:S05]  /*1b50*/  IMAD.X R5, RZ, RZ, UR11, P3 ;  /* 0x0000000bff057e24 */ /* 0x000fca00098e06ff */
[----:B-1----:R1:W5:Y:S01]  /*1b60*/  ATOMG.E.EXCH.STRONG.GPU PT, RZ, [R4], R7 ;  /* 0x0000000704ff73a8 */ /* 0x00236200041ee100 */
[----:B------:R-:W-:-:S04]  /*1b70*/  DEPBAR {5,4,3,2,1,0} ;  /* 0x0000003f0000791a */ /* 0x000fc80000000000 */
[----:B------:R1:W-:Y:S01]  /*1b80*/  UTMACCTL.IV [UR10] ;  /* 0x000000000a0079b9 */ /* 0x0003e20008000000 */
[----:B------:R-:W-:Y:S01]  /*1b90*/  NOP ;  /* 0x0000000000007918 */ /* 0x000fe20000000000 */
.L_x_45:
[----:B------:R-:W-:Y:S05]  /*1ba0*/  @P0 BRA `(.L_x_46) ;  /* 0x00000000000c0947 */ /* 0x000fea0003800000 */
[----:B------:R0:W-:Y:S01]  /*1bb0*/  UTMACMDFLUSH ;  /* 0x00000000000079b7 */ /* 0x0001e20000000000 */
[----:B------:R-:W-:Y:S05]  /*1bc0*/  @P0 BRA `(.L_x_46) ;  /* 0x0000000000040947 */ /* 0x000fea0003800000 */
[----:B------:R-:W-:-:S04]  /*1bd0*/  DEPBAR.LE SB0, 0x0 ;  /* 0x000080000000791a */ /* 0x000fc80000000000 */
.L_x_46:
[----:B------:R-:W-:Y:S05]  /*1be0*/  WARPSYNC.ALL ;  /* 0x0000000000007948 */ /* 0x000fea0003800000 */
[----:B-----5:R-:W-:Y:S01]  /*1bf0*/  BAR.SYNC.DEFER_BLOCKING 0x0 ;  /* 0x0000000000007b1d */ /* 0x020fe20000010000 */
[----:B------:R-:W-:Y:S01]  /*1c00*/  USHF.L.U32 UR15, UR4, 0x7, URZ ;  /* 0x00000007040f7899 */ /* 0x000fe2000800063f */
[----:B------:R-:W-:Y:S01]  /*1c10*/  IMAD.MOV.U32 R63, RZ, RZ, RZ ;  /* 0x000000ffff3f7224 */ /* 0x000fe200078e00ff */
[----:B------:R-:W-:Y:S01]  /*1c20*/  USHF.L.U32 UR19, UR5, 0x8, URZ ;  /* 0x0000000805137899 */ /* 0x000fe2000800063f */
[----:B------:R-:W-:Y:S02]  /*1c30*/  CS2R R64, SRZ ;  /* 0x0000000000407805 */ /* 0x000fe4000001ff00 */
[----:B------:R-:W-:Y:S01]  /*1c40*/  CS2R R66, SRZ ;  /* 0x0000000000427805 */ /* 0x000fe2000001ff00 */
[----:B------:R-:W-:Y:S01]  /*1c50*/  VOTEU.ALL UP3, P2 ;  /* 0x00000000003f7886 */ /* 0x000fe20001060000 */
[----:B------:R-:W-:Y:S01]  /*1c60*/  UMOV UR12, 0x1 ;  /* 0x00000001000c7882 */ /* 0x000fe20000000000 */
[----:B------:R-:W-:Y:S01]  /*1c70*/  VOTEU.ALL UP2, P2 ;  /* 0x00000000003f7886 */ /* 0x000fe20001040000 */
[----:B------:R-:W-:Y:S01]  /*1c80*/  VOTEU.ALL UP1, P2 ;  /* 0x00000000003f7886 */ /* 0x000fe20001020000 */
[----:B------:R-:W-:Y:S01]  /*1c90*/  VOTEU.ALL UP0, P2 ;  /* 0x00000000003f7886 */ /* 0x000fe20001000000 */
[----:B------:R-:W-:-:S04]  /*1ca0*/  @!UP3 UIADD3 UR16, -UR12, 0x100000, URZ ;  /* 0x001000000c10b890 */ /* 0x000fc8000fffe13f */
[----:B------:R-:W-:Y:S02]  /*1cb0*/  @!UP3 USHF.L.U32 UR17, UR16, 0xb, URZ ;  /* 0x0000000b1011b899 */ /* 0x000fe4000800063f */
[----:B------:R-:W-:Y:S01]  /*1cc0*/  @!UP3 USHF.L.U32 UR16, UR16, 0x1, URZ ;  /* 0x000000011010b899 */ /* 0x000fe2000800063f */
[----:B------:R-:W-:Y:S01]  /*1cd0*/  CS2R R68, SRZ ;  /* 0x0000000000447805 */ /* 0x000fe2000001ff00 */
        /* <DEDUP_REMOVED lines=12> */
[----:B------:R-:W-:Y:S01]  /*1da0*/  VOTEU.ALL UP3, P2 ;  /* 0x00000000003f7886 */ /* 0x000fe20001060000 */
[----:B------:R-:W-:Y:S02]  /*1db0*/  CS2R R76, SRZ ;  /* 0x00000000004c7805 */ /* 0x000fe4000001ff00 */
[----:B------:R-:W-:Y:S02]  /*1dc0*/  CS2R R78, SRZ ;  /* 0x00000000004e7805 */ /* 0x000fe4000001ff00 */
[----:B------:R-:W-:Y:S02]  /*1dd0*/  CS2R R80, SRZ ;  /* 0x0000000000507805 */ /* 0x000fe4000001ff00 */
[----:B------:R-:W-:Y:S01]  /*1de0*/  CS2R R82, SRZ ;  /* 0x0000000000527805 */ /* 0x000fe2000001ff00 */
[----:B------:R-:W2:Y:S02]  /*1df0*/  FENCE.VIEW.ASYNC.S ;  /* 0x00000000000073c6 */ /* 0x000ea40000000000 */
[----:B--2---:R2:W3:Y:S02]  /*1e00*/  @!UP2 SYNCS.EXCH.64 URZ, [UR42+0x30000], UR16 ;  /* 0x030000102a3fa5b2 */ /* 0x0044e40008000100 */
[----:B---3--:R-:W-:Y:S01]  /*1e10*/  BAR.SYNC.DEFER_BLOCKING 0x0 ;  /* 0x0000000000007b1d */ /* 0x008fe20000010000 */
[----:B------:R-:W-:-:S02]  /*1e20*/  CS2R R84, SRZ ;  /* 0x0000000000547805 */ /* 0x000fc4000001ff00 */
[----:B------:R-:W-:-:S03]  /*1e30*/  CS2R R86, SRZ ;  /* 0x0000000000567805 */ /* 0x000fc6000001ff00 */
[----:B------:R2:W3:Y:S02]  /*1e40*/  @!UP1 SYNCS.EXCH.64 URZ, [UR42+0x30008], UR20 ;  /* 0x030008142a3f95b2 */ /* 0x0004e40008000100 */
[----:B---3--:R-:W-:Y:S06]  /*1e50*/  BAR.SYNC.DEFER_BLOCKING 0x0 ;  /* 0x0000000000007b1d */ /* 0x008fec0000010000 */
[----:B------:R2:W3:Y:S02]  /*1e60*/  @!UP0 SYNCS.EXCH.64 URZ, [UR42+0x30010], UR22 ;  /* 0x030010162a3f85b2 */ /* 0x0004e40008000100 */
[----:B---3--:R-:W-:Y:S06]  /*1e70*/  BAR.SYNC.DEFER_BLOCKING 0x0 ;  /* 0x0000000000007b1d */ /* 0x008fec0000010000 */
[----:B------:R2:W3:Y:S02]  /*1e80*/  @!UP3 SYNCS.EXCH.64 URZ, [UR42+0x30018], UR12 ;  /* 0x0300180c2a3fb5b2 */ /* 0x0004e40008000100 */
[----:B--2---:R-:W-:Y:S05]  /*1e90*/  @!P1 BRA `(.L_x_47) ;  /* 0x0000001800789947 */ /* 0x004fea0003800000 */
[----:B------:R2:W-:Y:S01]  /*1ea0*/  STL [R1], RZ ;  /* 0x000000ff01007387 */ /* 0x0005e20000100800 */
[----:B------:R-:W-:Y:S02]  /*1eb0*/  CS2R R152, SRZ ;  /* 0x0000000000987805 */ /* 0x000fe4000001ff00 */
        /* <DEDUP_REMOVED lines=127> */
[----:B------:R-:W-:Y:S01]  /*26b0*/  UMOV UR40, URZ ;  /* 0x0000003f00287c82 */ /* 0x000fe20008000000 */
[----:B------:R-:W-:-:S02]  /*26c0*/  UMOV UR18, URZ ;  /* 0x0000003f00127c82 */ /* 0x000fc40008000000 */
        /* <DEDUP_REMOVED lines=30> */
[----:B------:R2:W-:Y:S02]  /*28b0*/  STL [R1+0xfc], RZ ;  /* 0x0000fcff01007387 */ /* 0x0005e40000100800 */
.L_x_49:
[----:B---3--:R-:W-:Y:S01]  /*28c0*/  BAR.SYNC.DEFER_BLOCKING 0x0 ;  /* 0x0000000000007b1d */ /* 0x008fe20000010000 */
[----:B------:R-:W-:Y:S01]  /*28d0*/  ULEA UR24, UR40, UR42, 0x3 ;  /* 0x0000002a28187291 */ /* 0x000fe2000f8e183f */
[----:B-1----:R-:W-:Y:S01]  /*28e0*/  @!P2 IMAD.MOV.U32 R0, RZ, RZ, 0xc000 ;  /* 0x0000c000ff00a424 */ /* 0x002fe200078e00ff */
[----:B------:R-:W-:Y:S01]  /*28f0*/  ELECT P0, URZ, PT ;  /* 0x00000000003f782f */ /* 0x000fe20003800000 */
[----:B------:R-:W-:-:S03]  /*2900*/  ULEA UR16, UR40, UR42, 0xf ;  /* 0x0000002a28107291 */ /* 0x000fc6000f8e783f */
[----:B------:R-:W-:Y:S02]  /*2910*/  ISETP.LT.U32.AND P0, PT, R2, 0x20, P0 ;  /* 0x000000200200780c */ /* 0x000fe40000701070 */
[----:B------:R-:W-:Y:S01]  /*2920*/  ELECT P1, URZ, PT ;  /* 0x00000000003f782f */ /* 0x000fe20003820000 */
[----:B------:R-:W-:-:S03]  /*2930*/  ULEA UR12, UR40, UR42, 0xe ;  /* 0x0000002a280c7291 */ /* 0x000fc6000f8e703f */
[----:B------:R-:W-:Y:S01]  /*2940*/  ISETP.LT.U32.AND P1, PT, R2, 0x20, P1 ;  /* 0x000000200200780c */ /* 0x000fe20000f21070 */
[----:B------:R-:W-:Y:S01]  /*2950*/  UMOV UR14, UR18 ;  /* 0x00000012000e7c82 */ /* 0x000fe20008000000 */
[----:B------:R-:W-:-:S05]  /*2960*/  UIADD3 UR12, UR12, 0x20000, URZ ;  /* 0x000200000c0c7890 */ /* 0x000fca000fffe03f */
[----:B------:R-:W-:Y:S01]  /*2970*/  VOTEU.ANY UP0, P0 ;  /* 0x00000000003f7886 */ /* 0x000fe20000000100 */
[----:B------:R-:W-:Y:S01]  /*2980*/  VOTEU.ANY UP2, P0 ;  /* 0x00000000003f7886 */ /* 0x000fe20000040100 */
[----:B------:R1:W-:Y:S01]  /*2990*/  @!P2 SYNCS.ARRIVE.TRANS64 RZ, [UR24+0x30000], R0 ;  /* 0x03000000ffffa9a7 */ /* 0x0003e20008000018 */
[----:B------:R3:W-:Y:S06]  /*29a0*/  MEMBAR.ALL.CTA ;  /* 0x0000000000007992 */ /* 0x0007ec0000008000 */
[----:B---3--:R-:W3:Y:S01]  /*29b0*/  FENCE.VIEW.ASYNC.S ;  /* 0x00000000000073c6 */ /* 0x008ee20000000000 */
[----:B------:R-:W-:Y:S01]  /*29c0*/  @UP0 UIADD3 UR17, UR24, 0x30000, URZ ;  /* 0x0003000018110890 */ /* 0x000fe2000fffe03f */
[----:B------:R-:W-:Y:S01]  /*29d0*/  @UP0 UMOV UR20, UR6 ;  /* 0x0000000600140c82 */ /* 0x000fe20008000000 */
[----:B------:R-:W-:Y:S01]  /*29e0*/  @UP0 UMOV UR21, UR7 ;  /* 0x0000000700150c82 */ /* 0x000fe20008000000 */
[----:B---3--:R-:W-:Y:S01]  /*29f0*/  VOTEU.ANY UP1, P1 ;  /* 0x00000000003f7886 */ /* 0x008fe20000820100 */
[----:B------:R-:W-:Y:S01]  /*2a00*/  VOTEU.ANY UP3, P1 ;  /* 0x00000000003f7886 */ /* 0x000fe20000860100 */
[----:B-1----:R-:W-:-:S03]  /*2a10*/  IMAD.U32 R0, RZ, RZ, UR41 ;  /* 0x00000029ff007e24 */ /* 0x002fc6000f8e00ff */
[----:B------:R-:W-:Y:S01]  /*2a20*/  @UP1 UIADD3 UR13, UR24, 0x30000, URZ ;  /* 0x00030000180d1890 */ /* 0x000fe2000fffe03f */
[----:B------:R-:W-:Y:S01]  /*2a30*/  @UP1 UMOV UR22, UR8 ;  /* 0x0000000800161c82 */ /* 0x000fe20008000000 */
[----:B------:R-:W-:Y:S01]  /*2a40*/  @UP1 UMOV UR23, UR9 ;  /* 0x0000000900171c82 */ /* 0x000fe20008000000 */
[----:B------:R-:W-:Y:S01]  /*2a50*/  SHF.L.U32 R0, R0, 0x1f, RZ ;  /* 0x0000001f00007819 */ /* 0x000fe200000006ff */
[----:B------:R-:W-:Y:S06]  /*2a60*/  BAR.SYNC.DEFER_BLOCKING 0x0 ;  /* 0x0000000000007b1d */ /* 0x000fec0000010000 */
[----:B------:R1:W-:Y:S02]  /*2a70*/  @UP2 UTMALDG.2D [UR16], [UR20] ;  /* 0x00000010140025b4 */ /* 0x0003e40008008000 */
[----:B------:R-:W-:Y:S06]  /*2a80*/  BAR.SYNC.DEFER_BLOCKING 0x0 ;  /* 0x0000000000007b1d */ /* 0x000fec0000010000 */
[----:B------:R1:W-:Y:S02]  /*2a90*/  @UP3 UTMALDG.2D [UR12], [UR22] ;  /* 0x0000000c160035b4 */ /* 0x0003e40008008000 */
[----:B------:R-:W-:Y:S06]  /*2aa0*/  BAR.SYNC.DEFER_BLOCKING 0x0 ;  /* 0x0000000000007b1d */ /* 0x000fec0000010000 */
[----:B------:R-:W3:Y:S02]  /*2ab0*/  SYNCS.PHASECHK.TRANS64.TRYWAIT P0, [UR24+0x30000], R0 ;  /* 0x03000000ff0075a7 */ /* 0x000ee40008000158 */
[----:B-1-3--:R-:W-:Y:S05]  /*2ac0*/  @!P0 BRA `(.L_x_48) ;  /* 0x0000001c00bc8947 */ /* 0x00afea0003800000 */
.L_x_50:
[----:B------:R-:W-:Y:S01]  /*2ad0*/  STL.64 [R1+0x1f8], R86 ;  /* 0x0001f85601007387 */ /* 0x000fe20000100a00 */
[----:B------:R-:W-:Y:S01]  /*2ae0*/  USHF.R.U32.HI UR28, URZ, 0x4, UR16 ;  /* 0x000000043f1c7899 */ /* 0x000fe20008011610 */
[----:B------:R-:W1:Y:S02]  /*2af0*/  LDC R0, c[0x0][0x230] ;  /* 0x00008c00ff007b82 */ /* 0x000e640000000800 */
[----:B------:R-:W-:Y:S04]  /*2b00*/  STL.64 [R1+0x1f0], R84 ;  /* 0x0001f05401007387 */ /* 0x000fe80000100a00 */
        /* <DEDUP_REMOVED lines=29> */
[----:B------:R3:W-:Y:S04]  /*2ce0*/  STL.64 [R1+0x100], R24 ;  /* 0x0001001801007387 */ /* 0x0007e80000100a00 */
[----:B---3--:R-:W3:Y:S04]  /*2cf0*/  LDL.LU.64 R24, [R1] ;  /* 0x0000000001187983 */ /* 0x008ee80000300a00 */
[----:B------:R-:W3:Y:S04]  /*2d00*/  LDL.LU.64 R26, [R1+0x8] ;  /* 0x00000800011a7983 */ /* 0x000ee80000300a00 */
        /* <DEDUP_REMOVED lines=29> */
[----:B------:R-:W3:Y:S01]  /*2ee0*/  LDL.LU.64 R86, [R1+0xf8] ;  /* 0x0000f80001567983 */ /* 0x000ee20000300a00 */
[----:B------:R-:W-:-:S02]  /*2ef0*/  USHF.R.U32.HI UR30, URZ, 0x4, UR12 ;  /* 0x000000043f1e7899 */ /* 0x000fc4000801160c */
[----:B------:R-:W-:Y:S02]  /*2f00*/  USGXT.U32 UR28, UR28, 0xe ;  /* 0x0000000e1c1c789a */ /* 0x000fe40008000000 */
[----:B------:R-:W-:Y:S01]  /*2f10*/  USGXT.U32 UR30, UR30, 0xe ;  /* 0x0000000e1e1e789a */ /* 0x000fe20008000000 */
[----:B------:R-:W-:Y:S01]  /*2f20*/  UMOV UR29, 0x40000040 ;  /* 0x40000040001d7882 */ /* 0x000fe20000000000 */
[----:B------:R-:W-:Y:S01]  /*2f30*/  UMOV UR31, 0x40000040 ;  /* 0x40000040001f7882 */ /* 0x000fe20000000000 */
[----:B------:R-:W-:Y:S02]  /*2f40*/  UIADD3 UR32, UP0, UR28, 0x2, URZ ;  /* 0x000000021c207890 */ /* 0x000fe4000ff1e03f */
[----:B------:R-:W-:Y:S01]  /*2f50*/  UIADD3 UR34, UP1, UR30, 0x2, URZ ;  /* 0x000000021e227890 */ /* 0x000fe2000ff3e03f */
[----:B------:R-:W-:Y:S01]  /*2f60*/  UMOV UR12, URZ ;  /* 0x0000003f000c7c82 */ /* 0x000fe20008000000 */
[----:B------:R-:W-:Y:S01]  /*2f70*/  UMOV UR13, URZ ;  /* 0x0000003f000d7c82 */ /* 0x000fe20008000000 */
[----:B------:R-:W-:-:S02]  /*2f80*/  UIADD3.X UR33, UR12, 0x40000040, URZ, UP0, !UPT ;  /* 0x400000400c217890 */ /* 0x000fc400087fe43f */
[----:B------:R-:W-:Y:S02]  /*2f90*/  UIADD3.X UR35, UR13, 0x40000040, URZ, UP1, !UPT ;  /* 0x400000400d237890 */ /* 0x000fe40008ffe43f */
[----:B------:R-:W-:Y:S02]  /*2fa0*/  UIADD3.64 UR24, UR32, 0x2, URZ ;  /* 0x0000000220187897 */ /* 0x000fe4000fffe03f */
[----:B------:R-:W-:Y:S02]  /*2fb0*/  UIADD3.64 UR26, UR34, 0x2, URZ ;  /* 0x00000002221a7897 */ /* 0x000fe4000fffe03f */
[----:B------:R-:W-:Y:S02]  /*2fc0*/  UIADD3.64 UR20, UR32, 0x4, URZ ;  /* 0x0000000420147897 */ /* 0x000fe4000fffe03f */
[----:B------:R-:W-:Y:S01]  /*2fd0*/  UIADD3.64 UR22, UR34, 0x4, URZ ;  /* 0x0000000422167897 */ /* 0x000fe2000fffe03f */
[----:B---3--:R-:W-:-:S06]  /*2fe0*/  WARPGROUP.ARRIVE ;  /* 0x00000000000079c5 */ /* 0x008fcc0000000000 */
[----:B------:R-:W-:Y:S03]  /*2ff0*/  HGMMA.64x128x16.F32.BF16 R24, gdesc[UR28], R24, gsb0 ;  /* 0x01e000001c1879f0 */ /* 0x000fe60008001818 */
[----:B------:R-:W-:Y:S02]  /*3000*/  WARPGROUP.DEPBAR.LE gsb0, 0x0 ;  /* 0x00008000000079c5 */ /* 0x000fe40000010000 */
[----:B------:R-:W-:-:S07]  /*3010*/  WARPGROUP.ARRIVE ;  /* 0x00000000000079c5 */ /* 0x000fce0000000000 */
[----:B------:R-:W-:Y:S03]  /*3020*/  HGMMA.64x128x16.F32.BF16 R24, gdesc[UR32], R24, gsb0 ;  /* 0x01e00000201879f0 */ /* 0x000fe60008001818 */
[----:B------:R-:W-:Y:S02]  /*3030*/  WARPGROUP.DEPBAR.LE gsb0, 0x0 ;  /* 0x00008000000079c5 */ /* 0x000fe40000010000 */
[----:B------:R-:W-:-:S07]  /*3040*/  WARPGROUP.ARRIVE ;  /* 0x00000000000079c5 */ /* 0x000fce0000000000 */
[----:B------:R-:W-:Y:S01]  /*3050*/  HGMMA.64x128x16.F32.BF16 R24, gdesc[UR24], R24, gsb0 ;  /* 0x01e00000181879f0 */ /* 0x000fe20008001818 */
[----:B------:R-:W-:Y:S02]  /*3060*/  UIADD3.64 UR28, UR32, 0x1fe, URZ ;  /* 0x000001fe201c7897 */ /* 0x000fe4000fffe03f */
[----:B------:R-:W-:Y:S02]  /*3070*/  WARPGROUP.DEPBAR.LE gsb0, 0x0 ;  /* 0x00008000000079c5 */ /* 0x000fe40000010000 */
[----:B------:R-:W-:-:S07]  /*3080*/  WARPGROUP.ARRIVE ;  /* 0x00000000000079c5 */ /* 0x000fce0000000000 */
[----:B------:R-:W-:Y:S01]  /*3090*/  HGMMA.64x128x16.F32.BF16 R24, gdesc[UR20], R24, gsb0 ;  /* 0x01e00000141879f0 */ /* 0x000fe20008001818 */
[----:B------:R-:W-:Y:S01]  /*30a0*/  UIADD3.64 UR36, UR32, 0x200, URZ ;  /* 0x0000020020247897 */ /* 0x000fe2000fffe03f */
[----:B------:R-:W-:Y:S01]  /*30b0*/  UMOV UR38, UR34 ;  /* 0x0000002200267c82 */ /* 0x000fe20008000000 */
[----:B------:R-:W-:Y:S01]  /*30c0*/  UMOV UR39, UR35 ;  /* 0x0000002300277c82 */ /* 0x000fe20008000000 */
[----:B------:R-:W-:Y:S02]  /*30d0*/  WARPGROUP.DEPBAR.LE gsb0, 0x0 ;  /* 0x00008000000079c5 */ /* 0x000fe40000010000 */
[----:B------:R-:W-:Y:S01]  /*30e0*/  WARPGROUP.ARRIVE ;  /* 0x00000000000079c5 */ /* 0x000fe20000000000 */
[----:B------:R-:W-:Y:S01]  /*30f0*/  UIADD3.64 UR24, UR32, 0x202, URZ ;  /* 0x0000020220187897 */ /* 0x000fe2000fffe03f */
[----:B------:R-:W-:Y:S04]  /*3100*/  STL.64 [R1], R24 ;  /* 0x0000001801007387 */ /* 0x000fe80000100a00 */
[----:B------:R-:W-:Y:S01]  /*3110*/  HGMMA.64x128x16.F32.BF16 R152, gdesc[UR28], R152, gsb0 ;  /* 0x01e000001c9879f0 */ /* 0x000fe20008001898 */
[----:B------:R-:W-:Y:S01]  /*3120*/  UIADD3.64 UR20, UR32, 0x204, URZ ;  /* 0x0000020420147897 */ /* 0x000fe2000fffe03f */
[----:B------:R-:W-:Y:S01]  /*3130*/  STL.64 [R1+0x8], R26 ;  /* 0x0000081a01007387 */ /* 0x000fe20000100a00 */
[----:B------:R-:W-:-:S03]  /*3140*/  UIADD3.64 UR28, UR32, 0x3fe, URZ ;  /* 0x000003fe201c7897 */ /* 0x000fc6000fffe03f */
        /* <DEDUP_REMOVED lines=29> */
[----:B------:R3:W-:Y:S01]  /*3320*/  STL.64 [R1+0xf8], R86 ;  /* 0x0000f85601007387 */ /* 0x0007e20000100a00 */
[----:B------:R-:W-:-:S02]  /*3330*/  WARPGROUP.DEPBAR.LE gsb0, 0x0 ;  /* 0x00008000000079c5 */ /* 0x000fc40000010000 */
[----:B------:R-:W-:Y:S01]  /*3340*/  WARPGROUP.ARRIVE ;  /* 0x00000000000079c5 */ /* 0x000fe20000000000 */
[----:B---3--:R-:W3:Y:S04]  /*3350*/  LDL.LU.64 R86, [R1+0x1f8] ;  /* 0x0001f80001567983 */ /* 0x008ee80000300a00 */
[----:B------:R-:W3:Y:S01]  /*3360*/  LDL.LU.64 R84, [R1+0x1f0] ;  /* 0x0001f00001547983 */ /* 0x000ee20000300a00 */
[----:B------:R-:W-:Y:S03]  /*3370*/  HGMMA.64x128x16.F32.BF16 R152, gdesc[UR36], R152, gsb0 ;  /* 0x01e00000249879f0 */ /* 0x000fe60008001898 */
[----:B------:R-:W3:Y:S01]  /*3380*/  LDL.LU.64 R82, [R1+0x1e8] ;  /* 0x0001e80001527983 */ /* 0x000ee20000300a00 */
[----:B------:R-:W-:Y:S01]  /*3390*/  UIADD3.64 UR36, UR32, 0x400, URZ ;  /* 0x0000040020247897 */ /* 0x000fe2000fffe03f */
[----:B------:R-:W-:Y:S01]  /*33a0*/  UMOV UR38, UR34 ;  /* 0x0000002200267c82 */ /* 0x000fe20008000000 */
[----:B------:R-:W-:Y:S01]  /*33b0*/  UMOV UR39, UR35 ;  /* 0x0000002300277c82 */ /* 0x000fe20008000000 */
        /* <DEDUP_REMOVED lines=29> */
[----:B------:R-:W-:-:S02]  /*3590*/  UIADD3 UR18, UR18, 0x40, URZ ;  /* 0x0000004012127890 */ /* 0x000fc4000fffe03f */
[----:B------:R-:W-:-:S04]  /*35a0*/  UIADD3 UR40, UR40, 0x1, URZ ;  /* 0x0000000128287890 */ /* 0x000fc8000fffe03f */
[----:B-1----:R-:W-:Y:S01]  /*35b0*/  ISETP.LE.AND P0, PT, R0, UR18, PT ;  /* 0x0000001200007c0c */ /* 0x002fe2000bf03270 */
[----:B------:R-:W-:-:S04]  /*35c0*/  UISETP.NE.U32.AND UP0, UPT, UR40, 0x4, UPT ;  /* 0x000000042800788c */ /* 0x000fc8000bf05070 */
[----:B------:R-:W-:Y:S01]  /*35d0*/  USEL UR12, URZ, 0x1, UP0 ;  /* 0x000000013f0c7887 */ /* 0x000fe20008000000 */
[----:B------:R-:W-:Y:S02]  /*35e0*/  WARPGROUP.DEPBAR.LE gsb0, 0x0 ;  /* 0x00008000000079c5 */ /* 0x000fe40000010000 */
[----:B------:R-:W-:Y:S01]  /*35f0*/  WARPGROUP.ARRIVE ;  /* 0x00000000000079c5 */ /* 0x000fe20000000000 */
[----:B------:R-:W-:Y:S02]  /*3600*/  USEL UR40, UR40, URZ, UP0 ;  /* 0x0000003f28287287 */ /* 0x000fe40008000000 */
[----:B------:R-:W-:-:S03]  /*3610*/  ULOP3.LUT UR41, UR41, UR12, URZ, 0x3c, !UPT ;  /* 0x0000000c29297292 */ /* 0x000fc6000f8e3c3f */
[----:B------:R-:W-:Y:S01]  /*3620*/  HGMMA.64x128x16.F32.BF16 R152, gdesc[UR24], R152, gsb0 ;  /* 0x01e00000189879f0 */ /* 0x000fe20008001898 */
[----:B------:R-:W-:Y:S02]  /*3630*/  UIADD3.64 UR24, UR32, 0x402, URZ ;  /* 0x0000040220187897 */ /* 0x000fe4000fffe03f */
[----:B------:R-:W-:Y:S02]  /*3640*/  WARPGROUP.DEPBAR.LE gsb0, 0x0 ;  /* 0x00008000000079c5 */ /* 0x000fe40000010000 */
[----:B------:R-:W-:-:S07]  /*3650*/  WARPGROUP.ARRIVE ;  /* 0x00000000000079c5 */ /* 0x000fce0000000000 */
        /* <DEDUP_REMOVED lines=18> */
[----:B---3--:R-:W-:-:S07]  /*3780*/  WARPGROUP.ARRIVE ;  /* 0x00000000000079c5 */ /* 0x008fce0000000000 */
[----:B------:R-:W-:Y:S01]  /*3790*/  HGMMA.64x128x16.F32.BF16 R24, gdesc[UR28], R24, gsb0 ;  /* 0x01e000001c1879f0 */ /* 0x000fe20008001818 */
[----:B------:R-:W-:Y:S01]  /*37a0*/  UIADD3.64 UR28, UR32, 0x600, URZ ;  /* 0x00000600201c7897 */ /* 0x000fe2000fffe03f */
[----:B------:R-:W-:Y:S01]  /*37b0*/  UMOV UR30, UR34 ;  /* 0x00000022001e7c82 */ /* 0x000fe20008000000 */
[----:B------:R-:W-:Y:S01]  /*37c0*/  UMOV UR31, UR35 ;  /* 0x00000023001f7c82 */ /* 0x000fe20008000000 */
[----:B------:R-:W-:Y:S02]  /*37d0*/  WARPGROUP.DEPBAR.LE gsb0, 0x0 ;  /* 0x00008000000079c5 */ /* 0x000fe40000010000 */
[----:B------:R-:W-:-:S06]  /*37e0*/  WARPGROUP.ARRIVE ;  /* 0x00000000000079c5 */ /* 0x000fcc0000000000 */
[----:B------:R-:W-:Y:S03]  /*37f0*/  HGMMA.64x128x16.F32.BF16 R24, gdesc[UR28], R24, gsb0 ;  /* 0x01e000001c1879f0 */ /* 0x000fe60008001818 */
[----:B------:R-:W-:Y:S02]  /*3800*/  WARPGROUP.DEPBAR.LE gsb0, 0x0 ;  /* 0x00008000000079c5 */ /* 0x000fe40000010000 */
[----:B------:R-:W-:-:S07]  /*3810*/  WARPGROUP.ARRIVE ;  /* 0x00000000000079c5 */ /* 0x000fce0000000000 */
[----:B------:R-:W-:Y:S03]  /*3820*/  HGMMA.64x128x16.F32.BF16 R24, gdesc[UR24], R24, gsb0 ;  /* 0x01e00000181879f0 */ /* 0x000fe60008001818 */
[----:B------:R-:W-:Y:S02]  /*3830*/  WARPGROUP.DEPBAR.LE gsb0, 0x0 ;  /* 0x00008000000079c5 */ /* 0x000fe40000010000 */
[----:B------:R-:W-:-:S07]  /*3840*/  WARPGROUP.ARRIVE ;  /* 0x00000000000079c5 */ /* 0x000fce0000000000 */
[----:B------:R-:W-:Y:S03]  /*3850*/  HGMMA.64x128x16.F32.BF16 R24, gdesc[UR20], R24, gsb0 ;  /* 0x01e00000141879f0 */ /* 0x000fe60008001818 */
[----:B------:R-:W-:Y:S02]  /*3860*/  WARPGROUP.DEPBAR.LE gsb0, 0x0 ;  /* 0x00008000000079c5 */ /* 0x000fe40000010000 */
[----:B------:R-:W-:Y:S05]  /*3870*/  @!P0 BRA `(.L_x_49) ;  /* 0xfffffff000108947 */ /* 0x000fea000383ffff */
.L_x_47:
[----:B------:R5:W-:Y:S04]  /*3880*/  STL [R1+0x10c], R84 ;  /* 0x00010c5401007387 */ /* 0x000be80000100800 */
[----:B------:R-:W2:Y:S01]  /*3890*/  LDL.LU R8, [R1] ;  /* 0x0000000001087983 */ /* 0x000ea20000300800 */
[----:B---3--:R-:W-:Y:S06]  /*38a0*/  BAR.SYNC.DEFER_BLOCKING 0x0 ;  /* 0x0000000000007b1d */ /* 0x008fec0000010000 */
[----:B-----5:R-:W2:Y:S04]  /*38b0*/  LDL.LU R84, [R1+0x4] ;  /* 0x0000040001547983 */ /* 0x020ea80000300800 */
[----:B------:R3:W-:Y:S04]  /*38c0*/  STL [R1+0x108], R85 ;  /* 0x0001085501007387 */ /* 0x0007e80000100800 */
[----:B---3--:R-:W3:Y:S01]  /*38d0*/  LDL.LU R85, [R1+0xc] ;  /* 0x00000c0001557983 */ /* 0x008ee20000300800 */
[----:B------:R-:W5:Y:S03]  /*38e0*/  @!P2 SYNCS.CCTL.IV [UR42+0x30000] ;  /* 0x03000000ff00a9b1 */ /* 0x000f66000800002a */
[----:B------:R-:W3:Y:S04]  /*38f0*/  LDL.LU R9, [R1+0x8] ;  /* 0x0000080001097983 */ /* 0x000ee80000300800 */
[----:B------:R1:W-:Y:S01]  /*3900*/  STL [R1+0x104], R86 ;  /* 0x0001045601007387 */ /* 0x0003e20000100800 */
[----:B-----5:R-:W-:Y:S06]  /*3910*/  BAR.SYNC.DEFER_BLOCKING 0x0 ;  /* 0x0000000000007b1d */ /* 0x020fec0000010000 */
[----:B-1----:R-:W5:Y:S04]  /*3920*/  LDL.LU R86, [R1+0x14] ;  /* 0x0000140001567983 */ /* 0x002f680000300800 */
[----:B------:R-:W5:Y:S04]  /*3930*/  LDL.LU R10, [R1+0x10] ;  /* 0x00001000010a7983 */ /* 0x000f680000300800 */
[----:B------:R1:W-:Y:S01]  /*3940*/  STL [R1+0x100], R87 ;  /* 0x0001005701007387 */ /* 0x0003e20000100800 */
[----:B------:R-:W4:Y:S02]  /*3950*/  @!P2 SYNCS.CCTL.IV [UR42+0x30008] ;  /* 0x03000800ff00a9b1 */ /* 0x000f24000800002a */
[----:B----4-:R-:W-:Y:S06]  /*3960*/  BAR.SYNC.DEFER_BLOCKING 0x0 ;  /* 0x0000000000007b1d */ /* 0x010fec0000010000 */
[----:B-1----:R-:W4:Y:S04]  /*3970*/  LDL.LU R87, [R1+0x1c] ;  /* 0x00001c0001577983 */ /* 0x002f280000300800 */
[----:B------:R-:W4:Y:S04]  /*3980*/  LDL.LU R11, [R1+0x18] ;  /* 0x00001800010b7983 */ /* 0x000f280000300800 */
[----:B------:R-:W4:Y:S04]  /*3990*/  LDL.LU R3, [R1+0x24] ;  /* 0x0000240001037983 */ /* 0x000f280000300800 */
[----:B------:R-:W4:Y:S04]  /*39a0*/  LDL.LU R4, [R1+0x20] ;  /* 0x0000200001047983 */ /* 0x000f280000300800 */
[----:B------:R-:W4:Y:S01]  /*39b0*/  LDL.LU R2, [R1+0x2c] ;  /* 0x00002c0001027983 */ /* 0x000f220000300800 */
[----:B------:R-:W-:Y:S01]  /*39c0*/  F2FP.BF16.F32.PACK_AB R88, R89, R88 ;  /* 0x000000585958723e */ /* 0x000fe200000010ff */
[----:B------:R-:W1:Y:S02]  /*39d0*/  @!P2 SYNCS.CCTL.IV [UR42+0x30010] ;  /* 0x03001000ff00a9b1 */ /* 0x000e64000800002a */
[----:B------:R-:W4:Y:S04]  /*39e0*/  LDL.LU R5, [R1+0x28] ;  /* 0x0000280001057983 */ /* 0x000f280000300800 */
        /* <DEDUP_REMOVED lines=51> */
[----:B------:R-:W4:Y:S01]  /*3d20*/  LDL.LU R0, [R1+0xf8] ;  /* 0x0000f80001007983 */ /* 0x000f220000300800 */
[----:B--2---:R-:W-:Y:S01]  /*3d30*/  F2FP.BF16.F32.PACK_AB R8, R84, R8 ;  /* 0x000000085408723e */ /* 0x004fe200000010ff */
[----:B-1----:R-:W-:Y:S06]  /*3d40*/  BAR.SYNC.DEFER_BLOCKING 0x0 ;  /* 0x0000000000007b1d */ /* 0x002fec0000010000 */
[----:B------:R-:W2:Y:S01]  /*3d50*/  LDL.LU R84, [R1+0x10c] ;  /* 0x00010c0001547983 */ /* 0x000ea20000300800 */
[----:B---3--:R-:W-:-:S03]  /*3d60*/  F2FP.BF16.F32.PACK_AB R9, R85, R9 ;  /* 0x000000095509723e */ /* 0x008fc600000010ff */
[----:B------:R-:W2:Y:S01]  /*3d70*/  LDL.LU R85, [R1+0x108] ;  /* 0x0001080001557983 */ /* 0x000ea20000300800 */
[----:B-----5:R-:W-:Y:S02]  /*3d80*/  F2FP.BF16.F32.PACK_AB R10, R86, R10 ;  /* 0x0000000a560a723e */ /* 0x020fe400000010ff */
[----:B------:R-:W-:Y:S01]  /*3d90*/  F2FP.BF16.F32.PACK_AB R24, R25, R24 ;  /* 0x000000181918723e */ /* 0x000fe200000010ff */
[----:B------:R-:W3:Y:S01]  /*3da0*/  LDL.LU R86, [R1+0x104] ;  /* 0x0001040001567983 */ /* 0x000ee20000300800 */
[----:B----4-:R-:W-:Y:S02]  /*3db0*/  F2FP.BF16.F32.PACK_AB R11, R87, R11 ;  /* 0x0000000b570b723e */ /* 0x010fe400000010ff */
[----:B------:R-:W-:Y:S01]  /*3dc0*/  ELECT P0, URZ, PT ;  /* 0x00000000003f782f */ /* 0x000fe20003800000 */
[----:B------:R-:W3:Y:S01]  /*3dd0*/  LDL.LU R87, [R1+0x100] ;  /* 0x0001000001577983 */ /* 0x000ee20000300800 */
[----:B------:R-:W-:Y:S01]  /*3de0*/  F2FP.BF16.F32.PACK_AB R89, R91, R90 ;  /* 0x0000005a5b59723e */ /* 0x000fe200000010ff */
[----:B------:R-:W1:Y:S01]  /*3df0*/  @!P2 SYNCS.CCTL.IV [UR42+0x30018] ;  /* 0x03001800ff00a9b1 */ /* 0x000e62000800002a */
[----:B------:R-:W-:Y:S01]  /*3e00*/  F2FP.BF16.F32.PACK_AB R90, R93, R92 ;  /* 0x0000005c5d5a723e */ /* 0x000fe200000010ff */
[----:B------:R-:W-:Y:S01]  /*3e10*/  UMOV UR18, UR19 ;  /* 0x0000001300127c82 */ /* 0x000fe20008000000 */
[----:B------:R-:W-:-:S02]  /*3e20*/  F2FP.BF16.F32.PACK_AB R25, R27, R26 ;  /* 0x0000001a1b19723e */ /* 0x000fc400000010ff */
[----:B------:R-:W-:Y:S02]  /*3e30*/  F2FP.BF16.F32.PACK_AB R4, R3, R4 ;  /* 0x000000040304723e */ /* 0x000fe400000010ff */
[----:B------:R-:W4:Y:S01]  /*3e40*/  S2R R3, SR_TID.X ;  /* 0x0000000000037919 */ /* 0x000f220000002100 */
[----:B------:R-:W-:Y:S02]  /*3e50*/  F2FP.BF16.F32.PACK_AB R26, R29, R28 ;  /* 0x0000001c1d1a723e */ /* 0x000fe400000010ff */
[----:B------:R-:W-:Y:S02]  /*3e60*/  F2FP.BF16.F32.PACK_AB R152, R153, R152 ;  /* 0x000000989998723e */ /* 0x000fe400000010ff */
[----:B------:R-:W-:Y:S02]  /*3e70*/  F2FP.BF16.F32.PACK_AB R5, R2, R5 ;  /* 0x000000050205723e */ /* 0x000fe400000010ff */
[----:B------:R-:W-:Y:S02]  /*3e80*/  F2FP.BF16.F32.PACK_AB R153, R155, R154 ;  /* 0x0000009a9b99723e */ /* 0x000fe400000010ff */
[----:B------:R-:W-:-:S02]  /*3e90*/  F2FP.BF16.F32.PACK_AB R184, R185, R184 ;  /* 0x000000b8b9b8723e */ /* 0x000fc400000010ff */
[----:B------:R-:W-:Y:S02]  /*3ea0*/  F2FP.BF16.F32.PACK_AB R154, R157, R156 ;  /* 0x0000009c9d9a723e */ /* 0x000fe400000010ff */
        /* <DEDUP_REMOVED lines=9> */
[----:B------:R-:W-:Y:S01]  /*3f40*/  F2FP.BF16.F32.PACK_AB R56, R57, R56 ;  /* 0x000000383938723e */ /* 0x000fe200000010ff */
[C---:B----4-:R-:W-:Y:S01]  /*3f50*/  IMAD.SHL.U32 R93, R3.reuse, 0x10, RZ ;  /* 0x00000010035d7824 */ /* 0x050fe200078e00ff */
[----:B------:R-:W-:-:S02]  /*3f60*/  LOP3.LUT R2, R3, 0x7f, RZ, 0xc0, !PT ;  /* 0x0000007f03027812 */ /* 0x000fc400078ec0ff */
[----:B------:R-:W-:Y:S02]  /*3f70*/  SHF.R.U32.HI R28, RZ, 0x5, R3 ;  /* 0x00000005ff1c7819 */ /* 0x000fe40000011603 */
[----:B------:R-:W-:Y:S02]  /*3f80*/  ISETP.LT.U32.AND P0, PT, R2, 0x40, P0 ;  /* 0x000000400200780c */ /* 0x000fe40000701070 */
[----:B------:R-:W-:Y:S02]  /*3f90*/  F2FP.BF16.F32.PACK_AB R27, R31, R30 ;  /* 0x0000001e1f1b723e */ /* 0x000fe400000010ff */
[----:B------:R-:W-:Y:S02]  /*3fa0*/  F2FP.BF16.F32.PACK_AB R57, R59, R58 ;  /* 0x0000003a3b39723e */ /* 0x000fe400000010ff */
[----:B------:R-:W-:Y:S02]  /*3fb0*/  F2FP.BF16.F32.PACK_AB R58, R61, R60 ;  /* 0x0000003c3d3a723e */ /* 0x000fe400000010ff */
[----:B------:R-:W-:-:S02]  /*3fc0*/  F2FP.BF16.F32.PACK_AB R59, R63, R62 ;  /* 0x0000003e3f3b723e */ /* 0x000fc400000010ff */
[----:B------:R-:W-:Y:S02]  /*3fd0*/  F2FP.BF16.F32.PACK_AB R6, R252, R6 ;  /* 0x00000006fc06723e */ /* 0x000fe400000010ff */
[----:B------:R-:W-:Y:S01]  /*3fe0*/  F2FP.BF16.F32.PACK_AB R7, R251, R7 ;  /* 0x00000007fb07723e */ /* 0x000fe200000010ff */
[----:B------:R-:W-:Y:S01]  /*3ff0*/  VOTEU.ANY UP0, P0 ;  /* 0x00000000003f7886 */ /* 0x000fe20000000100 */
[----:B------:R-:W-:Y:S01]  /*4000*/  F2FP.BF16.F32.PACK_AB R160, R161, R160 ;  /* 0x000000a0a1a0723e */ /* 0x000fe200000010ff */
[----:B------:R-:W-:Y:S01]  /*4010*/  VOTEU.ANY UP1, P0 ;  /* 0x00000000003f7886 */ /* 0x000fe20000020100 */
[----:B------:R-:W-:Y:S02]  /*4020*/  F2FP.BF16.F32.PACK_AB R161, R163, R162 ;  /* 0x000000a2a3a1723e */ /* 0x000fe400000010ff */
[----:B------:R-:W-:Y:S01]  /*4030*/  F2FP.BF16.F32.PACK_AB R192, R193, R192 ;  /* 0x000000c0c1c0723e */ /* 0x000fe200000010ff */
[----:B------:R-:W-:Y:S01]  /*4040*/  @UP0 UMOV UR13, UR11 ;  /* 0x0000000b000d0c82 */ /* 0x000fe20008000000 */
        /* <DEDUP_REMOVED lines=78> */
[----:B------:R-:W-:Y:S01]  /*4530*/  F2FP.BF16.F32.PACK_AB R227, R227, R0 ;  /* 0x00000000e3e3723e */ /* 0x000fe200000010ff */
[----:B------:R-:W-:Y:S01]  /*4540*/  IMAD.SHL.U32 R0, R3, 0x80, RZ ;  /* 0x0000008003007824 */ /* 0x000fe200078e00ff */
[----:B------:R-:W-:-:S02]  /*4550*/  F2FP.BF16.F32.PACK_AB R144, R145, R144 ;  /* 0x000000909190723e */ /* 0x000fc400000010ff */
[----:B------:R-:W-:Y:S02]  /*4560*/  F2FP.BF16.F32.PACK_AB R114, R117, R116 ;  /* 0x000000747572723e */ /* 0x000fe400000010ff */
[----:B------:R-:W-:Y:S02]  /*4570*/  LOP3.LUT R0, R0, 0x780, RZ, 0xc0, !PT ;  /* 0x0000078000007812 */ /* 0x000fe400078ec0ff */
[----:B------:R-:W-:Y:S02]  /*4580*/  F2FP.BF16.F32.PACK_AB R115, R119, R118 ;  /* 0x000000767773723e */ /* 0x000fe400000010ff */
[----:B------:R-:W-:Y:S02]  /*4590*/  LOP3.LUT R0, R0, 0x70, R93, 0xf8, !PT ;  /* 0x0000007000007812 */ /* 0x000fe400078ef85d */
[----:B------:R-:W-:Y:S02]  /*45a0*/  F2FP.BF16.F32.PACK_AB R145, R147, R146 ;  /* 0x000000929391723e */ /* 0x000fe400000010ff */
[----:B------:R-:W-:Y:S01]  /*45b0*/  LOP3.LUT R0, R0, 0x10, R3, 0x78, !PT ;  /* 0x0000001000007812 */ /* 0x000fe200078e7803 */
[----:B------:R-:W-:Y:S01]  /*45c0*/  IMAD.SHL.U32 R3, R3, 0x40, RZ ;  /* 0x0000004003037824 */ /* 0x000fe200078e00ff */
[----:B------:R-:W-:-:S02]  /*45d0*/  F2FP.BF16.F32.PACK_AB R48, R49, R48 ;  /* 0x000000303130723e */ /* 0x000fc400000010ff */
[----:B------:R-:W-:Y:S02]  /*45e0*/  F2FP.BF16.F32.PACK_AB R146, R149, R148 ;  /* 0x000000949592723e */ /* 0x000fe400000010ff */
[----:B------:R-:W-:Y:S02]  /*45f0*/  LOP3.LUT R0, R0, 0x1800, R3, 0xf8, !PT ;  /* 0x0000180000007812 */ /* 0x000fe400078ef803 */
[----:B------:R-:W-:Y:S02]  /*4600*/  F2FP.BF16.F32.PACK_AB R147, R151, R150 ;  /* 0x000000969793723e */ /* 0x000fe400000010ff */
[C---:B------:R-:W-:Y:S01]  /*4610*/  LOP3.LUT R3, R0.reuse, 0x20, RZ, 0x3c, !PT ;  /* 0x0000002000037812 */ /* 0x040fe200078e3cff */
[----:B------:R-:W-:Y:S01]  /*4620*/  VIADD R2, R0, UR42 ;  /* 0x0000002a00027c36 */ /* 0x000fe20008000000 */
[----:B------:R-:W-:Y:S02]  /*4630*/  F2FP.BF16.F32.PACK_AB R49, R51, R50 ;  /* 0x000000323331723e */ /* 0x000fe400000010ff */
[----:B------:R-:W-:Y:S01]  /*4640*/  F2FP.BF16.F32.PACK_AB R80, R81, R80 ;  /* 0x000000505150723e */ /* 0x000fe200000010ff */
[----:B------:R-:W-:Y:S01]  /*4650*/  VIADD R3, R3, UR42 ;  /* 0x0000002a03037c36 */ /* 0x000fe20008000000 */
[----:B-1----:R1:W-:Y:S01]  /*4660*/  STSM.16.M88.4 [R2], R8 ;  /* 0x0000000802007844 */ /* 0x0023e20000000200 */
[----:B------:R-:W-:-:S02]  /*4670*/  F2FP.BF16.F32.PACK_AB R50, R53, R52 ;  /* 0x000000343532723e */ /* 0x000fc400000010ff */
[----:B------:R-:W-:Y:S01]  /*4680*/  F2FP.BF16.F32.PACK_AB R51, R55, R54 ;  /* 0x000000363733723e */ /* 0x000fe200000010ff */
[----:B------:R-:W-:Y:S01]  /*4690*/  STSM.16.M88.4 [R2+0x8000], R20 ;  /* 0x0080001402007844 */ /* 0x000fe20000000200 */
[----:B------:R-:W-:Y:S02]  /*46a0*/  F2FP.BF16.F32.PACK_AB R81, R83, R82 ;  /* 0x000000525351723e */ /* 0x000fe400000010ff */
[----:B--2---:R-:W-:Y:S01]  /*46b0*/  F2FP.BF16.F32.PACK_AB R82, R85, R84 ;  /* 0x000000545552723e */ /* 0x004fe200000010ff */
[----:B------:R-:W-:Y:S01]  /*46c0*/  STSM.16.M88.4 [R2+0x2000], R152 ;  /* 0x0020009802007844 */ /* 0x000fe20000000200 */
[----:B------:R-:W-:-:S03]  /*46d0*/  R2UR UR12, R28 ;  /* 0x000000001c0c72ca */ /* 0x000fc600000e0000 */
[----:B------:R-:W-:Y:S04]  /*46e0*/  STSM.16.M88.4 [R2+0xa000], R184 ;  /* 0x00a000b802007844 */ /* 0x000fe80000000200 */
[----:B------:R-:W-:Y:S01]  /*46f0*/  STSM.16.M88.4 [R2+0x4000], R88 ;  /* 0x0040005802007844 */ /* 0x000fe20000000200 */
[C---:B-1----:R-:W-:Y:S02]  /*4700*/  LOP3.LUT R8, R0.reuse, 0x40, RZ, 0x3c, !PT ;  /* 0x0000004000087812 */ /* 0x042fe400078e3cff */
[----:B------:R-:W-:Y:S01]  /*4710*/  LOP3.LUT R0, R0, 0x60, RZ, 0x3c, !PT ;  /* 0x0000006000007812 */ /* 0x000fe200078e3cff */
[----:B------:R-:W-:Y:S02]  /*4720*/  STSM.16.M88.4 [R2+0xc000], R120 ;  /* 0x00c0007802007844 */ /* 0x000fe40000000200 */
[----:B------:R-:W-:Y:S01]  /*4730*/  VIADD R8, R8, UR42 ;  /* 0x0000002a08087c36 */ /* 0x000fe20008000000 */
[----:B------:R-:W-:Y:S01]  /*4740*/  ULOP3.LUT UR12, UR12, 0x1, URZ, 0xc0, !UPT ;  /* 0x000000010c0c7892 */ /* 0x000fe2000f8ec03f */
[----:B------:R-:W-:Y:S01]  /*4750*/  STSM.16.M88.4 [R2+0x6000], R24 ;  /* 0x0060001802007844 */ /* 0x000fe20000000200 */
[----:B------:R-:W-:-:S02]  /*4760*/  VIADD R0, R0, UR42 ;  /* 0x0000002a00007c36 */ /* 0x000fc40008000000 */
[----:B------:R-:W-:Y:S01]  /*4770*/  ULEA UR17, UR12, UR15, 0x6 ;  /* 0x0000000f0c117291 */ /* 0x000fe2000f8e303f */
[----:B------:R-:W-:Y:S01]  /*4780*/  STSM.16.M88.4 [R2+0xe000], R56 ;  /* 0x00e0003802007844 */ /* 0x000fe20000000200 */
[----:B------:R-:W-:-:S03]  /*4790*/  ULEA UR16, UR12, UR42, 0xf ;  /* 0x0000002a0c107291 */ /* 0x000fc6000f8e783f */
[----:B------:R-:W-:Y:S01]  /*47a0*/  STSM.16.M88.4 [R3], R4 ;  /* 0x0000000403007844 */ /* 0x000fe20000000200 */
[----:B------:R-:W-:-:S03]  /*47b0*/  @UP0 UMOV UR12, UR10 ;  /* 0x0000000a000c0c82 */ /* 0x000fc60008000000 */
[----:B------:R-:W-:Y:S04]  /*47c0*/  STSM.16.M88.4 [R3+0x8000], R216 ;  /* 0x008000d803007844 */ /* 0x000fe80000000200 */
[----:B------:R-:W-:Y:S04]  /*47d0*/  STSM.16.M88.4 [R3+0x2000], R160 ;  /* 0x002000a003007844 */ /* 0x000fe80000000200 */
[----:B------:R-:W-:Y:S04]  /*47e0*/  STSM.16.M88.4 [R3+0xa000], R192 ;  /* 0x00a000c003007844 */ /* 0x000fe80000000200 */
[----:B------:R-:W-:Y:S01]  /*47f0*/  STSM.16.M88.4 [R3+0x4000], R96 ;  /* 0x0040006003007844 */ /* 0x000fe20000000200 */
[----:B---3--:R-:W-:-:S03]  /*4800*/  F2FP.BF16.F32.PACK_AB R83, R87, R86 ;  /* 0x000000565753723e */ /* 0x008fc600000010ff */
[----:B------:R-:W-:Y:S04]  /*4810*/  STSM.16.M88.4 [R3+0xc000], R128 ;  /* 0x00c0008003007844 */ /* 0x000fe80000000200 */
[----:B------:R-:W-:Y:S04]  /*4820*/  STSM.16.M88.4 [R3+0x6000], R32 ;  /* 0x0060002003007844 */ /* 0x000fe80000000200 */
[----:B------:R-:W-:Y:S04]  /*4830*/  STSM.16.M88.4 [R3+0xe000], R64 ;  /* 0x00e0004003007844 */ /* 0x000fe80000000200 */
[----:B------:R-:W-:Y:S04]  /*4840*/  STSM.16.M88.4 [R8], R12 ;  /* 0x0000000c08007844 */ /* 0x000fe80000000200 */
[----:B------:R-:W-:Y:S04]  /*4850*/  STSM.16.M88.4 [R8+0x8000], R220 ;  /* 0x008000dc08007844 */ /* 0x000fe80000000200 */
[----:B------:R-:W-:Y:S04]  /*4860*/  STSM.16.M88.4 [R8+0x2000], R168 ;  /* 0x002000a808007844 */ /* 0x000fe80000000200 */
[----:B------:R-:W-:Y:S04]  /*4870*/  STSM.16.M88.4 [R8+0xa000], R200 ;  /* 0x00a000c808007844 */ /* 0x000fe80000000200 */
[----:B------:R-:W-:Y:S04]  /*4880*/  STSM.16.M88.4 [R8+0x4000], R104 ;  /* 0x0040006808007844 */ /* 0x000fe80000000200 */
        /* <DEDUP_REMOVED lines=10> */
[----:B------:R-:W-:Y:S01]  /*4930*/  STSM.16.M88.4 [R0+0xe000], R80 ;  /* 0x00e0005000007844 */ /* 0x000fe20000000200 */
[----:B------:R1:W-:Y:S06]  /*4940*/  MEMBAR.ALL.CTA ;  /* 0x0000000000007992 */ /* 0x0003ec0000008000 */
[----:B-1----:R-:W1:Y:S02]  /*4950*/  FENCE.VIEW.ASYNC.S ;  /* 0x00000000000073c6 */ /* 0x002e640000000000 */
[----:B-1----:R-:W-:Y:S06]  /*4960*/  BAR.SYNC.DEFER_BLOCKING 0x0 ;  /* 0x0000000000007b1d */ /* 0x002fec0000010000 */
[----:B------:R1:W-:Y:S01]  /*4970*/  @UP1 UTMASTG.2D [UR16], [UR12] ;  /* 0x000000100c0013b5 */ /* 0x0003e20008008000 */
[----:B------:R0:W-:Y:S01]  /*4980*/  UTMACMDFLUSH ;  /* 0x00000000000079b7 */ /* 0x0001e20000000000 */
[----:B------:R-:W-:-:S04]  /*4990*/  DEPBAR.LE SB0, 0x0 ;  /* 0x000080000000791a */ /* 0x000fc80000000000 */
[----:B------:R-:W-:Y:S06]  /*49a0*/  BAR.SYNC.DEFER_BLOCKING 0x0 ;  /* 0x0000000000007b1d */ /* 0x000fec0000010000 */
[----:B-1----:R-:W-:Y:S05]  /*49b0*/  EXIT ;  /* 0x000000000000794d */ /* 0x002fea0003800000 */
.L_x_48:
[----:B------:R-:W1:Y:S02]  /*49c0*/  SYNCS.PHASECHK.TRANS64.TRYWAIT P0, [UR24+0x30000], R0 ;  /* 0x03000000ff0075a7 */ /* 0x000e640008000158 */
[----:B-1----:R-:W-:Y:S05]  /*49d0*/  @!P0 BRA `(.L_x_48) ;  /* 0xfffffffc00f88947 */ /* 0x002fea000383ffff */
[----:B------:R-:W-:Y:S05]  /*49e0*/  BRA `(.L_x_50) ;  /* 0xffffffe000387947 */ /* 0x000fea000383ffff */
.L_x_51:
[----:B------:R-:W-:-:S00]  /*49f0*/  BRA `(.L_x_51) ;  /* 0xfffffffc00fc7947 */ /* 0x000fc0000383ffff */
[----:B------:R-:W-:-:S00]  /*4a00*/  NOP ;  /* 0x0000000000007918 */ /* 0x000fc00000000000 */
[----:B------:R-:W-:-:S00]  /*4a10*/  NOP ;  /* 0x0000000000007918 */ /* 0x000fc00000000000 */
[----:B------:R-:W-:-:S00]  /*4a20*/  NOP ;  /* 0x0000000000007918 */ /* 0x000fc00000000000 */
[----:B------:R-:W-:-:S00]  /*4a30*/  NOP ;  /* 0x0000000000007918 */ /* 0x000fc00000000000 */
[----:B------:R-:W-:-:S00]  /*4a40*/  NOP ;  /* 0x0000000000007918 */ /* 0x000fc00000000000 */
[----:B------:R-:W-:-:S00]  /*4a50*/  NOP ;  /* 0x0000000000007918 */ /* 0x000fc00000000000 */
[----:B------:R-:W-:-:S00]  /*4a60*/  NOP ;  /* 0x0000000000007918 */ /* 0x000fc00000000000 */
[----:B------:R-:W-:-:S00]  /*4a70*/  NOP ;  /* 0x0000000000007918 */ /* 0x000fc00000000000 */
.L_x_52:


//--------------------- .nv.shared.gluon_wgmma    --------------------------
	.section	.nv.shared.gluon_wgmma,"aw",@nobits
	.sectionflags	@""
	.align	16
	.zero		1024


//--------------------- .nv.shared.reserved.0     --------------------------
	.section	.nv.shared.reserved.0,"aw",@nobits
	.weak		__nv_reservedSMEM_offset_0_alias
	.size		__nv_reservedSMEM_offset_0_alias, 0, 0
	.other		__nv_reservedSMEM_offset_0_alias,@"STO_CUDA_RESERVED_SHARED STV_DEFAULT"
__nv_reservedSMEM_offset_0_alias:
	.zero		0


//--------------------- .nv.constant0.gluon_wgmma --------------------------
	.section	.nv.constant0.gluon_wgmma,"a",@progbits
	.sectionflags	@""
	.align	4
.nv.constant0.gluon_wgmma:
	.zero		608


//--------------------- SYMBOLS --------------------------

	.type		.nv.reservedSmem.offset0,@object
	.size		.nv.reservedSmem.offset0,0x4
